//
// Generated by NVIDIA NVVM Compiler
//
// Compiler Build ID: CL-36424714
// Cuda compilation tools, release 13.0, V13.0.88
// Based on NVVM 20.0.0
//

.version 9.0
.target sm_100
.address_size 64

	// .globl	_Z18cuda_convolve_fullIfEvPT_S1_S1_ll

.visible .entry _Z18cuda_convolve_fullIfEvPT_S1_S1_ll(
	.param .u64 .ptr .align 1 _Z18cuda_convolve_fullIfEvPT_S1_S1_ll_param_0,
	.param .u64 .ptr .align 1 _Z18cuda_convolve_fullIfEvPT_S1_S1_ll_param_1,
	.param .u64 .ptr .align 1 _Z18cuda_convolve_fullIfEvPT_S1_S1_ll_param_2,
	.param .u64 _Z18cuda_convolve_fullIfEvPT_S1_S1_ll_param_3,
	.param .u64 _Z18cuda_convolve_fullIfEvPT_S1_S1_ll_param_4
)
{
	.reg .pred 	%p<57>;
	.reg .b32 	%r<6>;
	.reg .b32 	%f<101>;
	.reg .b64 	%rd<97>;

	ld.param.u64 	%rd37, [_Z18cuda_convolve_fullIfEvPT_S1_S1_ll_param_0];
	ld.param.u64 	%rd38, [_Z18cuda_convolve_fullIfEvPT_S1_S1_ll_param_1];
	ld.param.u64 	%rd39, [_Z18cuda_convolve_fullIfEvPT_S1_S1_ll_param_2];
	ld.param.u64 	%rd35, [_Z18cuda_convolve_fullIfEvPT_S1_S1_ll_param_3];
	ld.param.u64 	%rd36, [_Z18cuda_convolve_fullIfEvPT_S1_S1_ll_param_4];
	cvta.to.global.u64 	%rd1, %rd37;
	cvta.to.global.u64 	%rd2, %rd38;
	cvta.to.global.u64 	%rd40, %rd39;
	mov.u32 	%r1, %ntid.x;
	mov.u32 	%r2, %ctaid.x;
	mov.u32 	%r3, %tid.x;
	mad.lo.s32 	%r4, %r1, %r2, %r3;
	cvt.u64.u32 	%rd3, %r4;
	mul.wide.u32 	%rd41, %r4, 4;
	add.s64 	%rd4, %rd40, %rd41;
	mov.b32 	%r5, 0;
	st.global.u32 	[%rd4], %r5;
	add.s64 	%rd42, %rd35, %rd36;
	add.s64 	%rd43, %rd42, -1;
	setp.le.s64 	%p1, %rd43, %rd3;
	setp.lt.s64 	%p2, %rd36, 1;
	or.pred  	%p3, %p1, %p2;
	@%p3 bra 	$L__BB0_42;
	and.b64  	%rd5, %rd36, 7;
	setp.lt.u64 	%p4, %rd36, 8;
	mov.b64 	%rd95, 0;
	mov.f32 	%f91, 0f00000000;
	@%p4 bra 	$L__BB0_20;
	and.b64  	%rd95, %rd36, 9223372036854775800;
	add.s64 	%rd92, %rd3, -7;
	add.s64 	%rd91, %rd2, 16;
	shl.b64 	%rd46, %rd3, 2;
	add.s64 	%rd47, %rd46, %rd1;
	add.s64 	%rd90, %rd47, -12;
	mov.b64 	%rd93, 0;
	mov.f32 	%f91, 0f00000000;
$L__BB0_3:
	.pragma "nounroll";
	ld.global.f32 	%f2, [%rd91+-16];
	add.s64 	%rd48, %rd92, 7;
	setp.ge.s64 	%p5, %rd48, %rd35;
	setp.gt.u64 	%p6, %rd93, %rd3;
	or.pred  	%p7, %p5, %p6;
	mov.f32 	%f83, 0f00000000;
	@%p7 bra 	$L__BB0_5;
	ld.global.f32 	%f83, [%rd90+12];
$L__BB0_5:
	fma.rn.f32 	%f5, %f2, %f83, %f91;
	st.global.f32 	[%rd4], %f5;
	ld.global.f32 	%f6, [%rd91+-12];
	add.s64 	%rd50, %rd92, 6;
	setp.ge.s64 	%p8, %rd50, %rd35;
	setp.ge.u64 	%p9, %rd93, %rd3;
	or.pred  	%p10, %p8, %p9;
	mov.f32 	%f84, 0f00000000;
	@%p10 bra 	$L__BB0_7;
	ld.global.f32 	%f84, [%rd90+8];
$L__BB0_7:
	fma.rn.f32 	%f9, %f6, %f84, %f5;
	st.global.f32 	[%rd4], %f9;
	ld.global.f32 	%f10, [%rd91+-8];
	add.s64 	%rd52, %rd92, 5;
	setp.ge.s64 	%p11, %rd52, %rd35;
	add.s64 	%rd14, %rd93, 2;
	setp.gt.u64 	%p12, %rd14, %rd3;
	or.pred  	%p13, %p11, %p12;
	mov.f32 	%f85, 0f00000000;
	@%p13 bra 	$L__BB0_9;
	ld.global.f32 	%f85, [%rd90+4];
$L__BB0_9:
	fma.rn.f32 	%f13, %f10, %f85, %f9;
	st.global.f32 	[%rd4], %f13;
	ld.global.f32 	%f14, [%rd91+-4];
	add.s64 	%rd54, %rd92, 4;
	setp.ge.s64 	%p14, %rd54, %rd35;
	add.s64 	%rd15, %rd14, 1;
	setp.gt.u64 	%p15, %rd15, %rd3;
	or.pred  	%p16, %p14, %p15;
	mov.f32 	%f86, 0f00000000;
	@%p16 bra 	$L__BB0_11;
	ld.global.f32 	%f86, [%rd90];
$L__BB0_11:
	fma.rn.f32 	%f17, %f14, %f86, %f13;
	st.global.f32 	[%rd4], %f17;
	ld.global.f32 	%f18, [%rd91];
	add.s64 	%rd56, %rd92, 3;
	setp.ge.s64 	%p17, %rd56, %rd35;
	add.s64 	%rd16, %rd15, 1;
	setp.gt.u64 	%p18, %rd16, %rd3;
	or.pred  	%p19, %p17, %p18;
	mov.f32 	%f87, 0f00000000;
	@%p19 bra 	$L__BB0_13;
	ld.global.f32 	%f87, [%rd90+-4];
$L__BB0_13:
	fma.rn.f32 	%f21, %f18, %f87, %f17;
	st.global.f32 	[%rd4], %f21;
	ld.global.f32 	%f22, [%rd91+4];
	add.s64 	%rd58, %rd92, 2;
	setp.ge.s64 	%p20, %rd58, %rd35;
	add.s64 	%rd17, %rd16, 1;
	setp.gt.u64 	%p21, %rd17, %rd3;
	or.pred  	%p22, %p20, %p21;
	mov.f32 	%f88, 0f00000000;
	@%p22 bra 	$L__BB0_15;
	ld.global.f32 	%f88, [%rd90+-8];
$L__BB0_15:
	fma.rn.f32 	%f25, %f22, %f88, %f21;
	st.global.f32 	[%rd4], %f25;
	ld.global.f32 	%f26, [%rd91+8];
	add.s64 	%rd60, %rd92, 1;
	setp.ge.s64 	%p23, %rd60, %rd35;
	add.s64 	%rd18, %rd17, 1;
	setp.gt.u64 	%p24, %rd18, %rd3;
	or.pred  	%p25, %p23, %p24;
	mov.f32 	%f89, 0f00000000;
	@%p25 bra 	$L__BB0_17;
	ld.global.f32 	%f89, [%rd90+-12];
$L__BB0_17:
	fma.rn.f32 	%f29, %f26, %f89, %f25;
	st.global.f32 	[%rd4], %f29;
	ld.global.f32 	%f30, [%rd91+12];
	setp.ge.s64 	%p26, %rd92, %rd35;
	add.s64 	%rd19, %rd18, 1;
	setp.gt.u64 	%p27, %rd19, %rd3;
	or.pred  	%p28, %p26, %p27;
	mov.f32 	%f90, 0f00000000;
	@%p28 bra 	$L__BB0_19;
	ld.global.f32 	%f90, [%rd90+-16];
$L__BB0_19:
	fma.rn.f32 	%f91, %f30, %f90, %f29;
	st.global.f32 	[%rd4], %f91;
	add.s64 	%rd92, %rd92, -8;
	add.s64 	%rd91, %rd91, 32;
	add.s64 	%rd90, %rd90, -32;
	add.s64 	%rd93, %rd19, 1;
	setp.ne.s64 	%p29, %rd93, %rd95;
	@%p29 bra 	$L__BB0_3;
$L__BB0_20:
	setp.eq.s64 	%p30, %rd5, 0;
	@%p30 bra 	$L__BB0_42;
	and.b64  	%rd25, %rd36, 3;
	setp.lt.u64 	%p31, %rd5, 4;
	@%p31 bra 	$L__BB0_31;
	shl.b64 	%rd64, %rd95, 2;
	add.s64 	%rd26, %rd2, %rd64;
	ld.global.f32 	%f35, [%rd26];
	sub.s64 	%rd66, %rd3, %rd95;
	setp.ge.s64 	%p32, %rd66, %rd35;
	setp.lt.u64 	%p33, %rd3, %rd95;
	or.pred  	%p34, %p32, %p33;
	shl.b64 	%rd67, %rd66, 2;
	add.s64 	%rd27, %rd1, %rd67;
	mov.f32 	%f92, 0f00000000;
	@%p34 bra 	$L__BB0_24;
	ld.global.f32 	%f92, [%rd27];
$L__BB0_24:
	fma.rn.f32 	%f38, %f35, %f92, %f91;
	st.global.f32 	[%rd4], %f38;
	not.b64 	%rd68, %rd95;
	ld.global.f32 	%f39, [%rd26+4];
	add.s64 	%rd69, %rd68, %rd3;
	setp.ge.s64 	%p35, %rd69, %rd35;
	setp.le.u64 	%p36, %rd3, %rd95;
	or.pred  	%p37, %p35, %p36;
	mov.f32 	%f93, 0f00000000;
	@%p37 bra 	$L__BB0_26;
	ld.global.f32 	%f93, [%rd27+-4];
$L__BB0_26:
	fma.rn.f32 	%f42, %f39, %f93, %f38;
	st.global.f32 	[%rd4], %f42;
	add.s64 	%rd71, %rd95, 2;
	ld.global.f32 	%f43, [%rd26+8];
	sub.s64 	%rd73, %rd3, %rd71;
	setp.ge.s64 	%p38, %rd73, %rd35;
	setp.lt.u64 	%p39, %rd3, %rd71;
	or.pred  	%p40, %p38, %p39;
	mov.f32 	%f94, 0f00000000;
	@%p40 bra 	$L__BB0_28;
	ld.global.f32 	%f94, [%rd27+-8];
$L__BB0_28:
	fma.rn.f32 	%f46, %f43, %f94, %f42;
	st.global.f32 	[%rd4], %f46;
	add.s64 	%rd75, %rd95, 3;
	ld.global.f32 	%f47, [%rd26+12];
	sub.s64 	%rd77, %rd3, %rd75;
	setp.ge.s64 	%p41, %rd77, %rd35;
	setp.lt.u64 	%p42, %rd3, %rd75;
	or.pred  	%p43, %p41, %p42;
	mov.f32 	%f95, 0f00000000;
	@%p43 bra 	$L__BB0_30;
	ld.global.f32 	%f95, [%rd27+-12];
$L__BB0_30:
	fma.rn.f32 	%f91, %f47, %f95, %f46;
	st.global.f32 	[%rd4], %f91;
	add.s64 	%rd95, %rd95, 4;
$L__BB0_31:
	setp.eq.s64 	%p44, %rd25, 0;
	@%p44 bra 	$L__BB0_42;
	setp.eq.s64 	%p45, %rd25, 1;
	@%p45 bra 	$L__BB0_38;
	shl.b64 	%rd78, %rd95, 2;
	add.s64 	%rd30, %rd2, %rd78;
	ld.global.f32 	%f52, [%rd30];
	sub.s64 	%rd80, %rd3, %rd95;
	setp.ge.s64 	%p46, %rd80, %rd35;
	setp.lt.u64 	%p47, %rd3, %rd95;
	or.pred  	%p48, %p46, %p47;
	shl.b64 	%rd81, %rd80, 2;
	add.s64 	%rd31, %rd1, %rd81;
	mov.f32 	%f97, 0f00000000;
	@%p48 bra 	$L__BB0_35;
	ld.global.f32 	%f97, [%rd31];
$L__BB0_35:
	fma.rn.f32 	%f55, %f52, %f97, %f91;
	st.global.f32 	[%rd4], %f55;
	not.b64 	%rd82, %rd95;
	ld.global.f32 	%f56, [%rd30+4];
	add.s64 	%rd83, %rd82, %rd3;
	setp.ge.s64 	%p49, %rd83, %rd35;
	setp.le.u64 	%p50, %rd3, %rd95;
	or.pred  	%p51, %p49, %p50;
	mov.f32 	%f98, 0f00000000;
	@%p51 bra 	$L__BB0_37;
	ld.global.f32 	%f98, [%rd31+-4];
$L__BB0_37:
	fma.rn.f32 	%f91, %f56, %f98, %f55;
	st.global.f32 	[%rd4], %f91;
	add.s64 	%rd95, %rd95, 2;
$L__BB0_38:
	and.b64  	%rd84, %rd36, 1;
	setp.eq.b64 	%p52, %rd84, 1;
	not.pred 	%p53, %p52;
	@%p53 bra 	$L__BB0_42;
	shl.b64 	%rd85, %rd95, 2;
	add.s64 	%rd86, %rd2, %rd85;
	ld.global.f32 	%f61, [%rd86];
	sub.s64 	%rd34, %rd3, %rd95;
	setp.ge.s64 	%p54, %rd34, %rd35;
	setp.lt.u64 	%p55, %rd3, %rd95;
	or.pred  	%p56, %p54, %p55;
	mov.f32 	%f100, 0f00000000;
	@%p56 bra 	$L__BB0_41;
	shl.b64 	%rd88, %rd34, 2;
	add.s64 	%rd89, %rd1, %rd88;
	ld.global.f32 	%f100, [%rd89];
$L__BB0_41:
	fma.rn.f32 	%f81, %f61, %f100, %f91;
	st.global.f32 	[%rd4], %f81;
$L__BB0_42:
	ret;

}
	// .globl	_Z18cuda_convolve_fullIdEvPT_S1_S1_ll
.visible .entry _Z18cuda_convolve_fullIdEvPT_S1_S1_ll(
	.param .u64 .ptr .align 1 _Z18cuda_convolve_fullIdEvPT_S1_S1_ll_param_0,
	.param .u64 .ptr .align 1 _Z18cuda_convolve_fullIdEvPT_S1_S1_ll_param_1,
	.param .u64 .ptr .align 1 _Z18cuda_convolve_fullIdEvPT_S1_S1_ll_param_2,
	.param .u64 _Z18cuda_convolve_fullIdEvPT_S1_S1_ll_param_3,
	.param .u64 _Z18cuda_convolve_fullIdEvPT_S1_S1_ll_param_4
)
{
	.reg .pred 	%p<57>;
	.reg .b32 	%r<5>;
	.reg .b64 	%rd<98>;
	.reg .b64 	%fd<101>;

	ld.param.u64 	%rd37, [_Z18cuda_convolve_fullIdEvPT_S1_S1_ll_param_0];
	ld.param.u64 	%rd38, [_Z18cuda_convolve_fullIdEvPT_S1_S1_ll_param_1];
	ld.param.u64 	%rd39, [_Z18cuda_convolve_fullIdEvPT_S1_S1_ll_param_2];
	ld.param.u64 	%rd35, [_Z18cuda_convolve_fullIdEvPT_S1_S1_ll_param_3];
	ld.param.u64 	%rd36, [_Z18cuda_convolve_fullIdEvPT_S1_S1_ll_param_4];
	cvta.to.global.u64 	%rd1, %rd37;
	cvta.to.global.u64 	%rd2, %rd38;
	cvta.to.global.u64 	%rd40, %rd39;
	mov.u32 	%r1, %ntid.x;
	mov.u32 	%r2, %ctaid.x;
	mov.u32 	%r3, %tid.x;
	mad.lo.s32 	%r4, %r1, %r2, %r3;
	cvt.u64.u32 	%rd3, %r4;
	mul.wide.u32 	%rd41, %r4, 8;
	add.s64 	%rd4, %rd40, %rd41;
	mov.b64 	%rd42, 0;
	st.global.u64 	[%rd4], %rd42;
	add.s64 	%rd43, %rd35, %rd36;
	add.s64 	%rd44, %rd43, -1;
	setp.le.s64 	%p1, %rd44, %rd3;
	setp.lt.s64 	%p2, %rd36, 1;
	or.pred  	%p3, %p1, %p2;
	@%p3 bra 	$L__BB1_42;
	and.b64  	%rd5, %rd36, 7;
	setp.lt.u64 	%p4, %rd36, 8;
	mov.b64 	%rd96, 0;
	mov.f64 	%fd91, 0d0000000000000000;
	@%p4 bra 	$L__BB1_20;
	and.b64  	%rd96, %rd36, 9223372036854775800;
	add.s64 	%rd93, %rd3, -7;
	add.s64 	%rd92, %rd2, 32;
	shl.b64 	%rd47, %rd3, 3;
	add.s64 	%rd48, %rd47, %rd1;
	add.s64 	%rd91, %rd48, -24;
	mov.b64 	%rd94, 0;
	mov.f64 	%fd91, 0d0000000000000000;
$L__BB1_3:
	.pragma "nounroll";
	ld.global.f64 	%fd2, [%rd92+-32];
	add.s64 	%rd49, %rd93, 7;
	setp.ge.s64 	%p5, %rd49, %rd35;
	setp.gt.u64 	%p6, %rd94, %rd3;
	or.pred  	%p7, %p5, %p6;
	mov.f64 	%fd83, 0d0000000000000000;
	@%p7 bra 	$L__BB1_5;
	ld.global.f64 	%fd83, [%rd91+24];
$L__BB1_5:
	fma.rn.f64 	%fd5, %fd2, %fd83, %fd91;
	st.global.f64 	[%rd4], %fd5;
	ld.global.f64 	%fd6, [%rd92+-24];
	add.s64 	%rd51, %rd93, 6;
	setp.ge.s64 	%p8, %rd51, %rd35;
	setp.ge.u64 	%p9, %rd94, %rd3;
	or.pred  	%p10, %p8, %p9;
	mov.f64 	%fd84, 0d0000000000000000;
	@%p10 bra 	$L__BB1_7;
	ld.global.f64 	%fd84, [%rd91+16];
$L__BB1_7:
	fma.rn.f64 	%fd9, %fd6, %fd84, %fd5;
	st.global.f64 	[%rd4], %fd9;
	ld.global.f64 	%fd10, [%rd92+-16];
	add.s64 	%rd53, %rd93, 5;
	setp.ge.s64 	%p11, %rd53, %rd35;
	add.s64 	%rd14, %rd94, 2;
	setp.gt.u64 	%p12, %rd14, %rd3;
	or.pred  	%p13, %p11, %p12;
	mov.f64 	%fd85, 0d0000000000000000;
	@%p13 bra 	$L__BB1_9;
	ld.global.f64 	%fd85, [%rd91+8];
$L__BB1_9:
	fma.rn.f64 	%fd13, %fd10, %fd85, %fd9;
	st.global.f64 	[%rd4], %fd13;
	ld.global.f64 	%fd14, [%rd92+-8];
	add.s64 	%rd55, %rd93, 4;
	setp.ge.s64 	%p14, %rd55, %rd35;
	add.s64 	%rd15, %rd14, 1;
	setp.gt.u64 	%p15, %rd15, %rd3;
	or.pred  	%p16, %p14, %p15;
	mov.f64 	%fd86, 0d0000000000000000;
	@%p16 bra 	$L__BB1_11;
	ld.global.f64 	%fd86, [%rd91];
$L__BB1_11:
	fma.rn.f64 	%fd17, %fd14, %fd86, %fd13;
	st.global.f64 	[%rd4], %fd17;
	ld.global.f64 	%fd18, [%rd92];
	add.s64 	%rd57, %rd93, 3;
	setp.ge.s64 	%p17, %rd57, %rd35;
	add.s64 	%rd16, %rd15, 1;
	setp.gt.u64 	%p18, %rd16, %rd3;
	or.pred  	%p19, %p17, %p18;
	mov.f64 	%fd87, 0d0000000000000000;
	@%p19 bra 	$L__BB1_13;
	ld.global.f64 	%fd87, [%rd91+-8];
$L__BB1_13:
	fma.rn.f64 	%fd21, %fd18, %fd87, %fd17;
	st.global.f64 	[%rd4], %fd21;
	ld.global.f64 	%fd22, [%rd92+8];
	add.s64 	%rd59, %rd93, 2;
	setp.ge.s64 	%p20, %rd59, %rd35;
	add.s64 	%rd17, %rd16, 1;
	setp.gt.u64 	%p21, %rd17, %rd3;
	or.pred  	%p22, %p20, %p21;
	mov.f64 	%fd88, 0d0000000000000000;
	@%p22 bra 	$L__BB1_15;
	ld.global.f64 	%fd88, [%rd91+-16];
$L__BB1_15:
	fma.rn.f64 	%fd25, %fd22, %fd88, %fd21;
	st.global.f64 	[%rd4], %fd25;
	ld.global.f64 	%fd26, [%rd92+16];
	add.s64 	%rd61, %rd93, 1;
	setp.ge.s64 	%p23, %rd61, %rd35;
	add.s64 	%rd18, %rd17, 1;
	setp.gt.u64 	%p24, %rd18, %rd3;
	or.pred  	%p25, %p23, %p24;
	mov.f64 	%fd89, 0d0000000000000000;
	@%p25 bra 	$L__BB1_17;
	ld.global.f64 	%fd89, [%rd91+-24];
$L__BB1_17:
	fma.rn.f64 	%fd29, %fd26, %fd89, %fd25;
	st.global.f64 	[%rd4], %fd29;
	ld.global.f64 	%fd30, [%rd92+24];
	setp.ge.s64 	%p26, %rd93, %rd35;
	add.s64 	%rd19, %rd18, 1;
	setp.gt.u64 	%p27, %rd19, %rd3;
	or.pred  	%p28, %p26, %p27;
	mov.f64 	%fd90, 0d0000000000000000;
	@%p28 bra 	$L__BB1_19;
	ld.global.f64 	%fd90, [%rd91+-32];
$L__BB1_19:
	fma.rn.f64 	%fd91, %fd30, %fd90, %fd29;
	st.global.f64 	[%rd4], %fd91;
	add.s64 	%rd93, %rd93, -8;
	add.s64 	%rd92, %rd92, 64;
	add.s64 	%rd91, %rd91, -64;
	add.s64 	%rd94, %rd19, 1;
	setp.ne.s64 	%p29, %rd94, %rd96;
	@%p29 bra 	$L__BB1_3;
$L__BB1_20:
	setp.eq.s64 	%p30, %rd5, 0;
	@%p30 bra 	$L__BB1_42;
	and.b64  	%rd25, %rd36, 3;
	setp.lt.u64 	%p31, %rd5, 4;
	@%p31 bra 	$L__BB1_31;
	shl.b64 	%rd65, %rd96, 3;
	add.s64 	%rd26, %rd2, %rd65;
	ld.global.f64 	%fd35, [%rd26];
	sub.s64 	%rd67, %rd3, %rd96;
	setp.ge.s64 	%p32, %rd67, %rd35;
	setp.lt.u64 	%p33, %rd3, %rd96;
	or.pred  	%p34, %p32, %p33;
	shl.b64 	%rd68, %rd67, 3;
	add.s64 	%rd27, %rd1, %rd68;
	mov.f64 	%fd92, 0d0000000000000000;
	@%p34 bra 	$L__BB1_24;
	ld.global.f64 	%fd92, [%rd27];
$L__BB1_24:
	fma.rn.f64 	%fd38, %fd35, %fd92, %fd91;
	st.global.f64 	[%rd4], %fd38;
	not.b64 	%rd69, %rd96;
	ld.global.f64 	%fd39, [%rd26+8];
	add.s64 	%rd70, %rd69, %rd3;
	setp.ge.s64 	%p35, %rd70, %rd35;
	setp.le.u64 	%p36, %rd3, %rd96;
	or.pred  	%p37, %p35, %p36;
	mov.f64 	%fd93, 0d0000000000000000;
	@%p37 bra 	$L__BB1_26;
	ld.global.f64 	%fd93, [%rd27+-8];
$L__BB1_26:
	fma.rn.f64 	%fd42, %fd39, %fd93, %fd38;
	st.global.f64 	[%rd4], %fd42;
	add.s64 	%rd72, %rd96, 2;
	ld.global.f64 	%fd43, [%rd26+16];
	sub.s64 	%rd74, %rd3, %rd72;
	setp.ge.s64 	%p38, %rd74, %rd35;
	setp.lt.u64 	%p39, %rd3, %rd72;
	or.pred  	%p40, %p38, %p39;
	mov.f64 	%fd94, 0d0000000000000000;
	@%p40 bra 	$L__BB1_28;
	ld.global.f64 	%fd94, [%rd27+-16];
$L__BB1_28:
	fma.rn.f64 	%fd46, %fd43, %fd94, %fd42;
	st.global.f64 	[%rd4], %fd46;
	add.s64 	%rd76, %rd96, 3;
	ld.global.f64 	%fd47, [%rd26+24];
	sub.s64 	%rd78, %rd3, %rd76;
	setp.ge.s64 	%p41, %rd78, %rd35;
	setp.lt.u64 	%p42, %rd3, %rd76;
	or.pred  	%p43, %p41, %p42;
	mov.f64 	%fd95, 0d0000000000000000;
	@%p43 bra 	$L__BB1_30;
	ld.global.f64 	%fd95, [%rd27+-24];
$L__BB1_30:
	fma.rn.f64 	%fd91, %fd47, %fd95, %fd46;
	st.global.f64 	[%rd4], %fd91;
	add.s64 	%rd96, %rd96, 4;
$L__BB1_31:
	setp.eq.s64 	%p44, %rd25, 0;
	@%p44 bra 	$L__BB1_42;
	setp.eq.s64 	%p45, %rd25, 1;
	@%p45 bra 	$L__BB1_38;
	shl.b64 	%rd79, %rd96, 3;
	add.s64 	%rd30, %rd2, %rd79;
	ld.global.f64 	%fd52, [%rd30];
	sub.s64 	%rd81, %rd3, %rd96;
	setp.ge.s64 	%p46, %rd81, %rd35;
	setp.lt.u64 	%p47, %rd3, %rd96;
	or.pred  	%p48, %p46, %p47;
	shl.b64 	%rd82, %rd81, 3;
	add.s64 	%rd31, %rd1, %rd82;
	mov.f64 	%fd97, 0d0000000000000000;
	@%p48 bra 	$L__BB1_35;
	ld.global.f64 	%fd97, [%rd31];
$L__BB1_35:
	fma.rn.f64 	%fd55, %fd52, %fd97, %fd91;
	st.global.f64 	[%rd4], %fd55;
	not.b64 	%rd83, %rd96;
	ld.global.f64 	%fd56, [%rd30+8];
	add.s64 	%rd84, %rd83, %rd3;
	setp.ge.s64 	%p49, %rd84, %rd35;
	setp.le.u64 	%p50, %rd3, %rd96;
	or.pred  	%p51, %p49, %p50;
	mov.f64 	%fd98, 0d0000000000000000;
	@%p51 bra 	$L__BB1_37;
	ld.global.f64 	%fd98, [%rd31+-8];
$L__BB1_37:
	fma.rn.f64 	%fd91, %fd56, %fd98, %fd55;
	st.global.f64 	[%rd4], %fd91;
	add.s64 	%rd96, %rd96, 2;
$L__BB1_38:
	and.b64  	%rd85, %rd36, 1;
	setp.eq.b64 	%p52, %rd85, 1;
	not.pred 	%p53, %p52;
	@%p53 bra 	$L__BB1_42;
	shl.b64 	%rd86, %rd96, 3;
	add.s64 	%rd87, %rd2, %rd86;
	ld.global.f64 	%fd61, [%rd87];
	sub.s64 	%rd34, %rd3, %rd96;
	setp.ge.s64 	%p54, %rd34, %rd35;
	setp.lt.u64 	%p55, %rd3, %rd96;
	or.pred  	%p56, %p54, %p55;
	mov.f64 	%fd100, 0d0000000000000000;
	@%p56 bra 	$L__BB1_41;
	shl.b64 	%rd89, %rd34, 3;
	add.s64 	%rd90, %rd1, %rd89;
	ld.global.f64 	%fd100, [%rd90];
$L__BB1_41:
	fma.rn.f64 	%fd81, %fd61, %fd100, %fd91;
	st.global.f64 	[%rd4], %fd81;
$L__BB1_42:
	ret;

}


// ===== COMPILED SASS (sm_100) =====

	.target	sm_100

	.elftype	@"ET_EXEC"


//--------------------- .note.nv.tkinfo           --------------------------
	.section	.note.nv.tkinfo,"",@"SHT_NOTE"
	.sectionflags	@"SHF_NOTE_NV_TKINFO"
	.tkinfo
        /*0018*/ 	.word	0x00000002
        /*0030*/ 	.string	""
        /*0030*/ 	.string	"ptxas"
        /*0030*/ 	.string	"Cuda compilation tools, release 13.0, V13.0.88"
        /*0030*/ 	.string	"Build cuda_13.0.r13.0/compiler.36424714_0"
        /*0030*/ 	.string	"-arch sm_100 -m 64 "



//--------------------- .note.nv.cuinfo           --------------------------
	.section	.note.nv.cuinfo,"",@"SHT_NOTE"
	.sectionflags	@"SHF_NOTE_NV_CUINFO"
        /*0018*/ 	.short	0x0002
        /*001a*/ 	.short	0x0064
        /*001c*/ 	.short	0x0082
	.zero		2


//--------------------- .nv.info                  --------------------------
	.section	.nv.info,"",@"SHT_CUDA_INFO"
	.align	4


	//----- nvinfo : EIATTR_REGCOUNT
	.align		4
        /*0000*/ 	.byte	0x04, 0x2f
        /*0002*/ 	.short	(.L_1 - .L_0)
	.align		4
.L_0:
        /*0004*/ 	.word	index@(_Z18cuda_convolve_fullIfEvPT_S1_S1_ll)
        /*0008*/ 	.word	0x00000015


	//----- nvinfo : EIATTR_FRAME_SIZE
	.align		4
.L_1:
        /*000c*/ 	.byte	0x04, 0x11
        /*000e*/ 	.short	(.L_3 - .L_2)
	.align		4
.L_2:
        /*0010*/ 	.word	index@(_Z18cuda_convolve_fullIfEvPT_S1_S1_ll)
        /*0014*/ 	.word	0x00000000


	//----- nvinfo : EIATTR_REGCOUNT
	.align		4
.L_3:
        /*0018*/ 	.byte	0x04, 0x2f
        /*001a*/ 	.short	(.L_5 - .L_4)
	.align		4
.L_4:
        /*001c*/ 	.word	index@(_Z18cuda_convolve_fullIdEvPT_S1_S1_ll)
        /*0020*/ 	.word	0x00000018


	//----- nvinfo : EIATTR_FRAME_SIZE
	.align		4
.L_5:
        /*0024*/ 	.byte	0x04, 0x11
        /*0026*/ 	.short	(.L_7 - .L_6)
	.align		4
.L_6:
        /*0028*/ 	.word	index@(_Z18cuda_convolve_fullIdEvPT_S1_S1_ll)
        /*002c*/ 	.word	0x00000000


	//----- nvinfo : EIATTR_MIN_STACK_SIZE
	.align		4
.L_7:
        /*0030*/ 	.byte	0x04, 0x12
        /*0032*/ 	.short	(.L_9 - .L_8)
	.align		4
.L_8:
        /*0034*/ 	.word	index@(_Z18cuda_convolve_fullIdEvPT_S1_S1_ll)
        /*0038*/ 	.word	0x00000000


	//----- nvinfo : EIATTR_MIN_STACK_SIZE
	.align		4
.L_9:
        /*003c*/ 	.byte	0x04, 0x12
        /*003e*/ 	.short	(.L_11 - .L_10)
	.align		4
.L_10:
        /*0040*/ 	.word	index@(_Z18cuda_convolve_fullIfEvPT_S1_S1_ll)
        /*0044*/ 	.word	0x00000000
.L_11:


//--------------------- .nv.compat                --------------------------
	.section	.nv.compat,"",@"SHT_CUDA_COMPAT_INFO"
	.align	4
        /*0000*/ 	.byte	0x02, 0x09, 0x00, 0x00, 0x02, 0x02, 0x01, 0x00, 0x02, 0x05, 0x05, 0x00, 0x03, 0x07, 0x01, 0x01
        /*0010*/ 	.byte	0x02, 0x03, 0x00, 0x00, 0x02, 0x06, 0x01, 0x00, 0x04, 0x0b, 0x08, 0x00, 0x01, 0x00, 0x00, 0x00
        /*0020*/ 	.byte	0x00, 0x00, 0x00, 0x00


//--------------------- .nv.info._Z18cuda_convolve_fullIdEvPT_S1_S1_ll --------------------------
	.section	.nv.info._Z18cuda_convolve_fullIdEvPT_S1_S1_ll,"",@"SHT_CUDA_INFO"
	.sectionflags	@""
	.align	4


	//----- nvinfo : EIATTR_CUDA_API_VERSION
	.align		4
        /*0000*/ 	.byte	0x04, 0x37
        /*0002*/ 	.short	(.L_13 - .L_12)
.L_12:
        /*0004*/ 	.word	0x00000082


	//----- nvinfo : EIATTR_KPARAM_INFO
	.align		4
.L_13:
        /*0008*/ 	.byte	0x04, 0x17
        /*000a*/ 	.short	(.L_15 - .L_14)
.L_14:
        /*000c*/ 	.word	0x00000000
        /*0010*/ 	.short	0x0004
        /*0012*/ 	.short	0x0020
        /*0014*/ 	.byte	0x00, 0xf0, 0x21, 0x00


	//----- nvinfo : EIATTR_KPARAM_INFO
	.align		4
.L_15:
        /*0018*/ 	.byte	0x04, 0x17
        /*001a*/ 	.short	(.L_17 - .L_16)
.L_16:
        /*001c*/ 	.word	0x00000000
        /*0020*/ 	.short	0x0003
        /*0022*/ 	.short	0x0018
        /*0024*/ 	.byte	0x00, 0xf0, 0x21, 0x00


	//----- nvinfo : EIATTR_KPARAM_INFO
	.align		4
.L_17:
        /*0028*/ 	.byte	0x04, 0x17
        /*002a*/ 	.short	(.L_19 - .L_18)
.L_18:
        /*002c*/ 	.word	0x00000000
        /*0030*/ 	.short	0x0002
        /*0032*/ 	.short	0x0010
        /*0034*/ 	.byte	0x00, 0xf5, 0x21, 0x00


	//----- nvinfo : EIATTR_KPARAM_INFO
	.align		4
.L_19:
        /*0038*/ 	.byte	0x04, 0x17
        /*003a*/ 	.short	(.L_21 - .L_20)
.L_20:
        /*003c*/ 	.word	0x00000000
        /*0040*/ 	.short	0x0001
        /*0042*/ 	.short	0x0008
        /*0044*/ 	.byte	0x00, 0xf5, 0x21, 0x00


	//----- nvinfo : EIATTR_KPARAM_INFO
	.align		4
.L_21:
        /*0048*/ 	.byte	0x04, 0x17
        /*004a*/ 	.short	(.L_23 - .L_22)
.L_22:
        /*004c*/ 	.word	0x00000000
        /*0050*/ 	.short	0x0000
        /*0052*/ 	.short	0x0000
        /*0054*/ 	.byte	0x00, 0xf5, 0x21, 0x00


	//----- nvinfo : EIATTR_SPARSE_MMA_MASK
	.align		4
.L_23:
        /*0058*/ 	.byte	0x03, 0x50
        /*005a*/ 	.short	0x0000


	//----- nvinfo : EIATTR_MAXREG_COUNT
	.align		4
        /*005c*/ 	.byte	0x03, 0x1b
        /*005e*/ 	.short	0x00ff


	//----- nvinfo : EIATTR_MERCURY_ISA_VERSION
	.align		4
        /*0060*/ 	.byte	0x03, 0x5f
        /*0062*/ 	.short	0x0101


	//----- nvinfo : EIATTR_VRC_CTA_INIT_COUNT
	.align		4
        /*0064*/ 	.byte	0x02, 0x4a
	.zero		1
	.zero		1


	//----- nvinfo : EIATTR_EXIT_INSTR_OFFSETS
	.align		4
        /*0068*/ 	.byte	0x04, 0x1c
        /*006a*/ 	.short	(.L_25 - .L_24)


	//   ....[0]....
.L_24:
        /*006c*/ 	.word	0x00000140


	//   ....[1]....
        /*0070*/ 	.word	0x00000a60


	//   ....[2]....
        /*0074*/ 	.word	0x00000e80


	//   ....[3]....
        /*0078*/ 	.word	0x000010f0


	//   ....[4]....
        /*007c*/ 	.word	0x00001210


	//----- nvinfo : EIATTR_CBANK_PARAM_SIZE
	.align		4
.L_25:
        /*0080*/ 	.byte	0x03, 0x19
        /*0082*/ 	.short	0x0028


	//----- nvinfo : EIATTR_PARAM_CBANK
	.align		4
        /*0084*/ 	.byte	0x04, 0x0a
        /*0086*/ 	.short	(.L_27 - .L_26)
	.align		4
.L_26:
        /*0088*/ 	.word	index@(.nv.constant0._Z18cuda_convolve_fullIdEvPT_S1_S1_ll)
        /*008c*/ 	.short	0x0380
        /*008e*/ 	.short	0x0028


	//----- nvinfo : EIATTR_SW_WAR
	.align		4
.L_27:
        /*0090*/ 	.byte	0x04, 0x36
        /*0092*/ 	.short	(.L_29 - .L_28)
.L_28:
        /*0094*/ 	.word	0x00000008
.L_29:


//--------------------- .nv.info._Z18cuda_convolve_fullIfEvPT_S1_S1_ll --------------------------
	.section	.nv.info._Z18cuda_convolve_fullIfEvPT_S1_S1_ll,"",@"SHT_CUDA_INFO"
	.sectionflags	@""
	.align	4


	//----- nvinfo : EIATTR_CUDA_API_VERSION
	.align		4
        /*0000*/ 	.byte	0x04, 0x37
        /*0002*/ 	.short	(.L_31 - .L_30)
.L_30:
        /*0004*/ 	.word	0x00000082


	//----- nvinfo : EIATTR_KPARAM_INFO
	.align		4
.L_31:
        /*0008*/ 	.byte	0x04, 0x17
        /*000a*/ 	.short	(.L_33 - .L_32)
.L_32:
        /*000c*/ 	.word	0x00000000
        /*0010*/ 	.short	0x0004
        /*0012*/ 	.short	0x0020
        /*0014*/ 	.byte	0x00, 0xf0, 0x21, 0x00


	//----- nvinfo : EIATTR_KPARAM_INFO
	.align		4
.L_33:
        /*0018*/ 	.byte	0x04, 0x17
        /*001a*/ 	.short	(.L_35 - .L_34)
.L_34:
        /*001c*/ 	.word	0x00000000
        /*0020*/ 	.short	0x0003
        /*0022*/ 	.short	0x0018
        /*0024*/ 	.byte	0x00, 0xf0, 0x21, 0x00


	//----- nvinfo : EIATTR_KPARAM_INFO
	.align		4
.L_35:
        /*0028*/ 	.byte	0x04, 0x17
        /*002a*/ 	.short	(.L_37 - .L_36)
.L_36:
        /*002c*/ 	.word	0x00000000
        /*0030*/ 	.short	0x0002
        /*0032*/ 	.short	0x0010
        /*0034*/ 	.byte	0x00, 0xf5, 0x21, 0x00


	//----- nvinfo : EIATTR_KPARAM_INFO
	.align		4
.L_37:
        /*0038*/ 	.byte	0x04, 0x17
        /*003a*/ 	.short	(.L_39 - .L_38)
.L_38:
        /*003c*/ 	.word	0x00000000
        /*0040*/ 	.short	0x0001
        /*0042*/ 	.short	0x0008
        /*0044*/ 	.byte	0x00, 0xf5, 0x21, 0x00


	//----- nvinfo : EIATTR_KPARAM_INFO
	.align		4
.L_39:
        /*0048*/ 	.byte	0x04, 0x17
        /*004a*/ 	.short	(.L_41 - .L_40)
.L_40:
        /*004c*/ 	.word	0x00000000
        /*0050*/ 	.short	0x0000
        /*0052*/ 	.short	0x0000
        /*0054*/ 	.byte	0x00, 0xf5, 0x21, 0x00


	//----- nvinfo : EIATTR_SPARSE_MMA_MASK
	.align		4
.L_41:
        /*0058*/ 	.byte	0x03, 0x50
        /*005a*/ 	.short	0x0000


	//----- nvinfo : EIATTR_MAXREG_COUNT
	.align		4
        /*005c*/ 	.byte	0x03, 0x1b
        /*005e*/ 	.short	0x00ff


	//----- nvinfo : EIATTR_MERCURY_ISA_VERSION
	.align		4
        /*0060*/ 	.byte	0x03, 0x5f
        /*0062*/ 	.short	0x0101


	//----- nvinfo : EIATTR_VRC_CTA_INIT_COUNT
	.align		4
        /*0064*/ 	.byte	0x02, 0x4a
	.zero		1
	.zero		1


	//----- nvinfo : EIATTR_EXIT_INSTR_OFFSETS
	.align		4
        /*0068*/ 	.byte	0x04, 0x1c
        /*006a*/ 	.short	(.L_43 - .L_42)


	//   ....[0]....
.L_42:
        /*006c*/ 	.word	0x00000140


	//   ....[1]....
        /*0070*/ 	.word	0x00000a60


	//   ....[2]....
        /*0074*/ 	.word	0x00000e80


	//   ....[3]....
        /*0078*/ 	.word	0x000010f0


	//   ....[4]....
        /*007c*/ 	.word	0x00001210


	//----- nvinfo : EIATTR_CBANK_PARAM_SIZE
	.align		4
.L_43:
        /*0080*/ 	.byte	0x03, 0x19
        /*0082*/ 	.short	0x0028


	//----- nvinfo : EIATTR_PARAM_CBANK
	.align		4
        /*0084*/ 	.byte	0x04, 0x0a
        /*0086*/ 	.short	(.L_45 - .L_44)
	.align		4
.L_44:
        /*0088*/ 	.word	index@(.nv.constant0._Z18cuda_convolve_fullIfEvPT_S1_S1_ll)
        /*008c*/ 	.short	0x0380
        /*008e*/ 	.short	0x0028


	//----- nvinfo : EIATTR_SW_WAR
	.align		4
.L_45:
        /*0090*/ 	.byte	0x04, 0x36
        /*0092*/ 	.short	(.L_47 - .L_46)
.L_46:
        /*0094*/ 	.word	0x00000008
.L_47:


//--------------------- .nv.callgraph             --------------------------
	.section	.nv.callgraph,"",@"SHT_CUDA_CALLGRAPH"
	.align	4
	.sectionentsize	8
	.align		4
        /*0000*/ 	.word	0x00000000
	.align		4
        /*0004*/ 	.word	0xffffffff
	.align		4
        /*0008*/ 	.word	0x00000000
	.align		4
        /*000c*/ 	.word	0xfffffffe
	.align		4
        /*0010*/ 	.word	0x00000000
	.align		4
        /*0014*/ 	.word	0xfffffffd
	.align		4
        /*0018*/ 	.word	0x00000000
	.align		4
        /*001c*/ 	.word	0xfffffffc


//--------------------- .text._Z18cuda_convolve_fullIdEvPT_S1_S1_ll --------------------------
	.section	.text._Z18cuda_convolve_fullIdEvPT_S1_S1_ll,"ax",@progbits
	.align	128
        .global         _Z18cuda_convolve_fullIdEvPT_S1_S1_ll
        .type           _Z18cuda_convolve_fullIdEvPT_S1_S1_ll,@function
        .size           _Z18cuda_convolve_fullIdEvPT_S1_S1_ll,(.L_x_10 - _Z18cuda_convolve_fullIdEvPT_S1_S1_ll)
        .other          _Z18cuda_convolve_fullIdEvPT_S1_S1_ll,@"STO_CUDA_ENTRY STV_DEFAULT"
_Z18cuda_convolve_fullIdEvPT_S1_S1_ll:
.text._Z18cuda_convolve_fullIdEvPT_S1_S1_ll:
[----:B------:R-:W-:Y:S01]  /*0000*/  LDC R1, c[0x0][0x37c] ;  /* 0x0000df00ff017b82 */ /* 0x000fe20000000800 */
[----:B------:R-:W0:Y:S07]  /*0010*/  S2R R0, SR_CTAID.X ;  /* 0x0000000000007919 */ /* 0x000e2e0000002500 */
[----:B------:R-:W1:Y:S01]  /*0020*/  LDC.64 R8, c[0x0][0x3a0] ;  /* 0x0000e800ff087b82 */ /* 0x000e620000000a00 */
[----:B------:R-:W2:Y:S01]  /*0030*/  LDCU.64 UR6, c[0x0][0x398] ;  /* 0x00007300ff0677ac */ /* 0x000ea20008000a00 */
[----:B------:R-:W0:Y:S01]  /*0040*/  S2R R5, SR_TID.X ;  /* 0x0000000000057919 */ /* 0x000e220000002100 */
[----:B------:R-:W0:Y:S05]  /*0050*/  LDCU UR4, c[0x0][0x360] ;  /* 0x00006c00ff0477ac */ /* 0x000e2a0008000800 */
[----:B------:R-:W3:Y:S01]  /*0060*/  LDC.64 R2, c[0x0][0x390] ;  /* 0x0000e400ff027b82 */ /* 0x000ee20000000a00 */
[----:B------:R-:W4:Y:S01]  /*0070*/  LDCU.64 UR8, c[0x0][0x358] ;  /* 0x00006b00ff0877ac */ /* 0x000f220008000a00 */
[----:B--2---:R-:W-:Y:S01]  /*0080*/  IMAD.U32 R4, RZ, RZ, UR7 ;  /* 0x00000007ff047e24 */ /* 0x004fe2000f8e00ff */
[----:B-1----:R-:W-:-:S02]  /*0090*/  IADD3 R6, P1, PT, R8, UR6, RZ ;  /* 0x0000000608067c10 */ /* 0x002fc4000ff3e0ff */
[----:B------:R-:W-:-:S04]  /*00a0*/  ISETP.GE.U32.AND P0, PT, R8, 0x1, PT ;  /* 0x000000010800780c */ /* 0x000fc80003f06070 */
[----:B------:R-:W-:Y:S01]  /*00b0*/  ISETP.GE.AND.EX P0, PT, R9, RZ, PT, P0 ;  /* 0x000000ff0900720c */ /* 0x000fe20003f06300 */
[----:B0-----:R-:W-:Y:S01]  /*00c0*/  IMAD R0, R0, UR4, R5 ;  /* 0x0000000400007c24 */ /* 0x001fe2000f8e0205 */
[----:B------:R-:W-:Y:S01]  /*00d0*/  IADD3 R5, P2, PT, R6, -0x1, RZ ;  /* 0xffffffff06057810 */ /* 0x000fe20007f5e0ff */
[----:B------:R-:W-:Y:S02]  /*00e0*/  IMAD.X R6, R4, 0x1, R9, P1 ;  /* 0x0000000104067824 */ /* 0x000fe400008e0609 */
[----:B---3--:R-:W-:Y:S01]  /*00f0*/  IMAD.WIDE.U32 R2, R0, 0x8, R2 ;  /* 0x0000000800027825 */ /* 0x008fe200078e0002 */
[----:B------:R-:W-:Y:S02]  /*0100*/  ISETP.LE.U32.AND P1, PT, R5, R0, PT ;  /* 0x000000000500720c */ /* 0x000fe40003f23070 */
[----:B------:R-:W-:Y:S02]  /*0110*/  IADD3.X R5, PT, PT, R6, -0x1, RZ, P2, !PT ;  /* 0xffffffff06057810 */ /* 0x000fe400017fe4ff */
[----:B----4-:R0:W-:Y:S02]  /*0120*/  STG.E.64 desc[UR8][R2.64], RZ ;  /* 0x000000ff02007986 */ /* 0x0101e4000c101b08 */
[----:B------:R-:W-:-:S13]  /*0130*/  ISETP.LE.OR.EX P0, PT, R5, RZ, !P0, P1 ;  /* 0x000000ff0500720c */ /* 0x000fda0004703710 */
[----:B0-----:R-:W-:Y:S05]  /*0140*/  @P0 EXIT ;  /* 0x000000000000094d */ /* 0x001fea0003800000 */
[C---:B------:R-:W-:Y:S01]  /*0150*/  ISETP.GE.U32.AND P1, PT, R8.reuse, 0x8, PT ;  /* 0x000000080800780c */ /* 0x040fe20003f26070 */
[----:B------:R-:W-:Y:S01]  /*0160*/  IMAD.MOV.U32 R5, RZ, RZ, RZ ;  /* 0x000000ffff057224 */ /* 0x000fe200078e00ff */
[----:B------:R-:W-:Y:S01]  /*0170*/  LOP3.LUT R15, R8, 0x7, RZ, 0xc0, !PT ;  /* 0x00000007080f7812 */ /* 0x000fe200078ec0ff */
[----:B------:R-:W-:Y:S01]  /*0180*/  IMAD.MOV.U32 R6, RZ, RZ, RZ ;  /* 0x000000ffff067224 */ /* 0x000fe200078e00ff */
[----:B------:R-:W-:Y:S02]  /*0190*/  ISETP.GE.U32.AND.EX P1, PT, R9, RZ, PT, P1 ;  /* 0x000000ff0900720c */ /* 0x000fe40003f26110 */
[----:B------:R-:W-:Y:S02]  /*01a0*/  CS2R R12, SRZ ;  /* 0x00000000000c7805 */ /* 0x000fe4000001ff00 */
[----:B------:R-:W-:-:S04]  /*01b0*/  ISETP.NE.U32.AND P0, PT, R15, RZ, PT ;  /* 0x000000ff0f00720c */ /* 0x000fc80003f05070 */
[----:B------:R-:W-:-:S05]  /*01c0*/  ISETP.NE.AND.EX P0, PT, RZ, RZ, PT, P0 ;  /* 0x000000ffff00720c */ /* 0x000fca0003f05300 */
[----:B------:R-:W-:Y:S08]  /*01d0*/  @!P1 BRA `(.L_x_0) ;  /* 0x0000000800209947 */ /* 0x000ff00003800000 */
[----:B------:R-:W0:Y:S01]  /*01e0*/  LDCU.128 UR12, c[0x0][0x380] ;  /* 0x00007000ff0c77ac */ /* 0x000e220008000c00 */
[----:B------:R-:W-:Y:S02]  /*01f0*/  LOP3.LUT R6, R9, 0x7fffffff, RZ, 0xc0, !PT ;  /* 0x7fffffff09067812 */ /* 0x000fe400078ec0ff */
[----:B------:R-:W-:Y:S02]  /*0200*/  CS2R R12, SRZ ;  /* 0x00000000000c7805 */ /* 0x000fe4000001ff00 */
[----:B------:R-:W-:Y:S01]  /*0210*/  LOP3.LUT R5, R8, 0xfffffff8, RZ, 0xc0, !PT ;  /* 0xfffffff808057812 */ /* 0x000fe200078ec0ff */
[----:B------:R-:W1:Y:S01]  /*0220*/  LDCU.64 UR6, c[0x0][0x398] ;  /* 0x00007300ff0677ac */ /* 0x000e620008000a00 */
[----:B0-----:R-:W-:Y:S01]  /*0230*/  LEA R10, P1, R0, UR12, 0x3 ;  /* 0x0000000c000a7c11 */ /* 0x001fe2000f8218ff */
[----:B------:R-:W-:-:S03]  /*0240*/  UIADD3 UR4, UP0, UPT, UR14, 0x20, URZ ;  /* 0x000000200e047890 */ /* 0x000fc6000ff1e0ff */
[C---:B------:R-:W-:Y:S01]  /*0250*/  LEA.HI.X R11, R0.reuse, UR13, RZ, 0x3, P1 ;  /* 0x0000000d000b7c11 */ /* 0x040fe200088f1cff */
[----:B------:R-:W-:Y:S01]  /*0260*/  UIADD3.X UR5, UPT, UPT, URZ, UR15, URZ, UP0, !UPT ;  /* 0x0000000fff057290 */ /* 0x000fe200087fe4ff */
[----:B------:R-:W-:Y:S01]  /*0270*/  IADD3 R14, P1, PT, R0, -0x7, RZ ;  /* 0xfffffff9000e7810 */ /* 0x000fe20007f3e0ff */
[----:B------:R-:W-:Y:S01]  /*0280*/  IMAD.U32 R8, RZ, RZ, UR4 ;  /* 0x00000004ff087e24 */ /* 0x000fe2000f8e00ff */
[----:B------:R-:W-:Y:S01]  /*0290*/  IADD3 R10, P2, PT, R10, -0x18, RZ ;  /* 0xffffffe80a0a7810 */ /* 0x000fe20007f5e0ff */
[----:B------:R-:W-:Y:S02]  /*02a0*/  UMOV UR4, URZ ;  /* 0x000000ff00047c82 */ /* 0x000fe40008000000 */
[----:B------:R-:W-:Y:S01]  /*02b0*/  IMAD.X R7, RZ, RZ, -0x1, P1 ;  /* 0xffffffffff077424 */ /* 0x000fe200008e06ff */
[----:B------:R-:W-:Y:S01]  /*02c0*/  IADD3.X R11, PT, PT, R11, -0x1, RZ, P2, !PT ;  /* 0xffffffff0b0b7810 */ /* 0x000fe200017fe4ff */
[----:B------:R-:W-:Y:S01]  /*02d0*/  IMAD.U32 R19, RZ, RZ, UR5 ;  /* 0x00000005ff137e24 */ /* 0x000fe2000f8e00ff */
[----:B-1----:R-:W-:-:S07]  /*02e0*/  UMOV UR5, URZ ;  /* 0x000000ff00057c82 */ /* 0x002fce0008000000 */
.L_x_1:
[----:B------:R-:W-:Y:S01]  /*02f0*/  IMAD.U32 R4, RZ, RZ, UR5 ;  /* 0x00000005ff047e24 */ /* 0x000fe2000f8e00ff */
[----:B------:R-:W-:Y:S02]  /*0300*/  ISETP.LT.U32.AND P1, PT, R0, UR4, PT ;  /* 0x0000000400007c0c */ /* 0x000fe4000bf21070 */
[----:B------:R-:W-:Y:S02]  /*0310*/  CS2R R16, SRZ ;  /* 0x0000000000107805 */ /* 0x000fe4000001ff00 */
[----:B------:R-:W-:Y:S02]  /*0320*/  IADD3 R9, P3, PT, R14, 0x7, RZ ;  /* 0x000000070e097810 */ /* 0x000fe40007f7e0ff */
[----:B------:R-:W-:Y:S01]  /*0330*/  ISETP.GT.U32.AND.EX P1, PT, R4, RZ, PT, P1 ;  /* 0x000000ff0400720c */ /* 0x000fe20003f24110 */
[----:B------:R-:W-:Y:S01]  /*0340*/  IMAD.U32 R4, RZ, RZ, UR7 ;  /* 0x00000007ff047e24 */ /* 0x000fe2000f8e00ff */
[----:B------:R-:W-:Y:S01]  /*0350*/  ISETP.GE.U32.AND P2, PT, R9, UR6, PT ;  /* 0x0000000609007c0c */ /* 0x000fe2000bf46070 */
[----:B------:R-:W-:-:S05]  /*0360*/  IMAD.X R9, RZ, RZ, R7, P3 ;  /* 0x000000ffff097224 */ /* 0x000fca00018e0607 */
[----:B------:R-:W-:Y:S01]  /*0370*/  ISETP.GE.OR.EX P1, PT, R9, R4, P1, P2 ;  /* 0x000000040900720c */ /* 0x000fe20000f26720 */
[----:B------:R-:W-:-:S05]  /*0380*/  IMAD.MOV.U32 R9, RZ, RZ, R19 ;  /* 0x000000ffff097224 */ /* 0x000fca00078e0013 */
[----:B------:R-:W2:Y:S07]  /*0390*/  LDG.E.64 R18, desc[UR8][R8.64+-0x20] ;  /* 0xffffe00808127981 */ /* 0x000eae000c1e1b00 */
[----:B------:R-:W2:Y:S01]  /*03a0*/  @!P1 LDG.E.64 R16, desc[UR8][R10.64+0x18] ;  /* 0x000018080a109981 */ /* 0x000ea2000c1e1b00 */
[----:B------:R-:W-:Y:S01]  /*03b0*/  IMAD.U32 R21, RZ, RZ, UR5 ;  /* 0x00000005ff157e24 */ /* 0x000fe2000f8e00ff */
[----:B------:R-:W-:Y:S02]  /*03c0*/  ISETP.LE.U32.AND P1, PT, R0, UR4, PT ;  /* 0x0000000400007c0c */ /* 0x000fe4000bf23070 */
[----:B------:R-:W-:-:S02]  /*03d0*/  IADD3 R20, P3, PT, R14, 0x6, RZ ;  /* 0x000000060e147810 */ /* 0x000fc40007f7e0ff */
[----:B------:R-:W-:Y:S02]  /*03e0*/  ISETP.GE.U32.AND.EX P1, PT, R21, RZ, PT, P1 ;  /* 0x000000ff1500720c */ /* 0x000fe40003f26110 */
[----:B------:R-:W-:Y:S01]  /*03f0*/  ISETP.GE.U32.AND P2, PT, R20, UR6, PT ;  /* 0x0000000614007c0c */ /* 0x000fe2000bf46070 */
[----:B------:R-:W-:-:S05]  /*0400*/  IMAD.X R21, RZ, RZ, R7, P3 ;  /* 0x000000ffff157224 */ /* 0x000fca00018e0607 */
[----:B------:R-:W-:Y:S01]  /*0410*/  ISETP.GE.OR.EX P1, PT, R21, R4, P1, P2 ;  /* 0x000000041500720c */ /* 0x000fe20000f26720 */
[----:B------:R-:W-:Y:S01]  /*0420*/  UIADD3 UR10, UP0, UPT, UR4, 0x2, URZ ;  /* 0x00000002040a7890 */ /* 0x000fe2000ff1e0ff */
[----:B--2---:R-:W-:Y:S01]  /*0430*/  DFMA R18, R18, R16, R12 ;  /* 0x000000101212722b */ /* 0x004fe2000000000c */
[----:B0-----:R-:W-:-:S06]  /*0440*/  CS2R R12, SRZ ;  /* 0x00000000000c7805 */ /* 0x001fcc000001ff00 */
[----:B------:R0:W-:Y:S04]  /*0450*/  STG.E.64 desc[UR8][R2.64], R18 ;  /* 0x0000001202007986 */ /* 0x0001e8000c101b08 */
[----:B------:R-:W2:Y:S04]  /*0460*/  @!P1 LDG.E.64 R12, desc[UR8][R10.64+0x10] ;  /* 0x000010080a0c9981 */ /* 0x000ea8000c1e1b00 */
[----:B------:R-:W2:Y:S01]  /*0470*/  LDG.E.64 R16, desc[UR8][R8.64+-0x18] ;  /* 0xffffe80808107981 */ /* 0x000ea2000c1e1b00 */
[----:B------:R-:W-:Y:S01]  /*0480*/  UIADD3.X UR11, UPT, UPT, URZ, UR5, URZ, UP0, !UPT ;  /* 0x00000005ff0b7290 */ /* 0x000fe200087fe4ff */
[----:B------:R-:W-:-:S02]  /*0490*/  IADD3 R20, P3, PT, R14, 0x5, RZ ;  /* 0x000000050e147810 */ /* 0x000fc40007f7e0ff */
[----:B------:R-:W-:Y:S02]  /*04a0*/  ISETP.LT.U32.AND P1, PT, R0, UR10, PT ;  /* 0x0000000a00007c0c */ /* 0x000fe4000bf21070 */
[----:B------:R-:W-:Y:S01]  /*04b0*/  ISETP.GE.U32.AND P2, PT, R20, UR6, PT ;  /* 0x0000000614007c0c */ /* 0x000fe2000bf46070 */
[----:B------:R-:W-:-:S05]  /*04c0*/  IMAD.U32 R21, RZ, RZ, UR11 ;  /* 0x0000000bff157e24 */ /* 0x000fca000f8e00ff */
[----:B------:R-:W-:Y:S01]  /*04d0*/  ISETP.GT.U32.AND.EX P1, PT, R21, RZ, PT, P1 ;  /* 0x000000ff1500720c */ /* 0x000fe20003f24110 */
[----:B------:R-:W-:-:S05]  /*04e0*/  IMAD.X R21, RZ, RZ, R7, P3 ;  /* 0x000000ffff157224 */ /* 0x000fca00018e0607 */
[----:B------:R-:W-:Y:S01]  /*04f0*/  ISETP.GE.OR.EX P1, PT, R21, R4, P1, P2 ;  /* 0x000000041500720c */ /* 0x000fe20000f26720 */
[----:B--2---:R-:W-:Y:S01]  /*0500*/  DFMA R16, R16, R12, R18 ;  /* 0x0000000c1010722b */ /* 0x004fe20000000012 */
[----:B------:R-:W-:-:S06]  /*0510*/  CS2R R12, SRZ ;  /* 0x00000000000c7805 */ /* 0x000fcc000001ff00 */
[----:B------:R1:W-:Y:S05]  /*0520*/  STG.E.64 desc[UR8][R2.64], R16 ;  /* 0x0000001002007986 */ /* 0x0003ea000c101b08 */
[----:B------:R-:W2:Y:S04]  /*0530*/  @!P1 LDG.E.64 R12, desc[UR8][R10.64+0x8] ;  /* 0x000008080a0c9981 */ /* 0x000ea8000c1e1b00 */
[----:B0-----:R-:W2:Y:S01]  /*0540*/  LDG.E.64 R18, desc[UR8][R8.64+-0x10] ;  /* 0xfffff00808127981 */ /* 0x001ea2000c1e1b00 */
[----:B------:R-:W-:Y:S01]  /*0550*/  UIADD3 UR10, UP0, UPT, UR4, 0x3, URZ ;  /* 0x00000003040a7890 */ /* 0x000fe2000ff1e0ff */
[----:B------:R-:W-:-:S03]  /*0560*/  IADD3 R20, P3, PT, R14, 0x4, RZ ;  /* 0x000000040e147810 */ /* 0x000fc60007f7e0ff */
[----:B------:R-:W-:Y:S01]  /*0570*/  UIADD3.X UR11, UPT, UPT, URZ, UR5, URZ, UP0, !UPT ;  /* 0x00000005ff0b7290 */ /* 0x000fe200087fe4ff */
[----:B------:R-:W-:Y:S02]  /*0580*/  ISETP.GE.U32.AND P2, PT, R20, UR6, PT ;  /* 0x0000000614007c0c */ /* 0x000fe4000bf46070 */
[----:B------:R-:W-:-:S03]  /*0590*/  ISETP.LT.U32.AND P1, PT, R0, UR10, PT ;  /* 0x0000000a00007c0c */ /* 0x000fc6000bf21070 */
        /* <DEDUP_REMOVED lines=8> */
[----:B-1----:R-:W2:Y:S01]  /*0620*/  LDG.E.64 R16, desc[UR8][R8.64+-0x8] ;  /* 0xfffff80808107981 */ /* 0x002ea2000c1e1b00 */
        /* <DEDUP_REMOVED lines=24> */
[----:B-1----:R-:W-:-:S06]  /*07b0*/  CS2R R16, SRZ ;  /* 0x0000000000107805 */ /* 0x002fcc000001ff00 */
[----:B------:R0:W-:Y:S05]  /*07c0*/  STG.E.64 desc[UR8][R2.64], R18 ;  /* 0x0000001202007986 */ /* 0x0001ea000c101b08 */
[----:B------:R-:W2:Y:S04]  /*07d0*/  @!P1 LDG.E.64 R16, desc[UR8][R10.64+-0x10] ;  /* 0xfffff0080a109981 */ /* 0x000ea8000c1e1b00 */
[----:B------:R-:W2:Y:S01]  /*07e0*/  LDG.E.64 R12, desc[UR8][R8.64+0x8] ;  /* 0x00000808080c7981 */ /* 0x000ea2000c1e1b00 */
        /* <DEDUP_REMOVED lines=15> */
[----:B------:R-:W-:-:S03]  /*08e0*/  ISETP.GE.U32.AND P2, PT, R14, UR6, PT ;  /* 0x000000060e007c0c */ /* 0x000fc6000bf46070 */
[----:B------:R-:W-:Y:S02]  /*08f0*/  UIADD3.X UR11, UPT, UPT, URZ, UR5, URZ, UP0, !UPT ;  /* 0x00000005ff0b7290 */ /* 0x000fe400087fe4ff */
[----:B------:R-:W-:-:S04]  /*0900*/  ISETP.LT.U32.AND P1, PT, R0, UR10, PT ;  /* 0x0000000a00007c0c */ /* 0x000fc8000bf21070 */
[----:B------:R-:W-:-:S05]  /*0910*/  IMAD.U32 R20, RZ, RZ, UR11 ;  /* 0x0000000bff147e24 */ /* 0x000fca000f8e00ff */
[----:B------:R-:W-:-:S04]  /*0920*/  ISETP.GT.U32.AND.EX P1, PT, R20, RZ, PT, P1 ;  /* 0x000000ff1400720c */ /* 0x000fc80003f24110 */
[----:B------:R-:W-:Y:S01]  /*0930*/  ISETP.GE.OR.EX P1, PT, R7, R4, P1, P2 ;  /* 0x000000040700720c */ /* 0x000fe20000f26720 */
[----:B--2---:R-:W-:Y:S01]  /*0940*/  DFMA R18, R18, R12, R16 ;  /* 0x0000000c1212722b */ /* 0x004fe20000000010 */
[----:B------:R-:W-:-:S06]  /*0950*/  CS2R R12, SRZ ;  /* 0x00000000000c7805 */ /* 0x000fcc000001ff00 */
[----:B------:R0:W-:Y:S05]  /*0960*/  STG.E.64 desc[UR8][R2.64], R18 ;  /* 0x0000001202007986 */ /* 0x0001ea000c101b08 */
[----:B------:R2:W3:Y:S04]  /*0970*/  @!P1 LDG.E.64 R12, desc[UR8][R10.64+-0x20] ;  /* 0xffffe0080a0c9981 */ /* 0x0004e8000c1e1b00 */
[----:B-1----:R1:W3:Y:S01]  /*0980*/  LDG.E.64 R16, desc[UR8][R8.64+0x18] ;  /* 0x0000180808107981 */ /* 0x0022e2000c1e1b00 */
[----:B------:R-:W-:Y:S01]  /*0990*/  UIADD3 UR4, UP0, UPT, UR4, 0x8, URZ ;  /* 0x0000000804047890 */ /* 0x000fe2000ff1e0ff */
[----:B------:R-:W-:-:S03]  /*09a0*/  IADD3 R14, P4, PT, R14, -0x8, RZ ;  /* 0xfffffff80e0e7810 */ /* 0x000fc60007f9e0ff */
[----:B------:R-:W-:Y:S01]  /*09b0*/  UIADD3.X UR5, UPT, UPT, URZ, UR5, URZ, UP0, !UPT ;  /* 0x00000005ff057290 */ /* 0x000fe200087fe4ff */
[----:B--2---:R-:W-:Y:S02]  /*09c0*/  IADD3 R10, P3, PT, R10, -0x40, RZ ;  /* 0xffffffc00a0a7810 */ /* 0x004fe40007f7e0ff */
[----:B------:R-:W-:Y:S02]  /*09d0*/  ISETP.NE.U32.AND P1, PT, R5, UR4, PT ;  /* 0x0000000405007c0c */ /* 0x000fe4000bf25070 */
[----:B-1----:R-:W-:Y:S02]  /*09e0*/  IADD3 R8, P2, PT, R8, 0x40, RZ ;  /* 0x0000004008087810 */ /* 0x002fe40007f5e0ff */
[----:B------:R-:W-:Y:S02]  /*09f0*/  ISETP.NE.AND.EX P1, PT, R6, UR5, PT, P1 ;  /* 0x0000000506007c0c */ /* 0x000fe4000bf25310 */
[----:B------:R-:W-:Y:S02]  /*0a00*/  IADD3.X R11, PT, PT, R11, -0x1, RZ, P3, !PT ;  /* 0xffffffff0b0b7810 */ /* 0x000fe40001ffe4ff */
[----:B------:R-:W-:Y:S01]  /*0a10*/  IADD3.X R7, PT, PT, R7, -0x1, RZ, P4, !PT ;  /* 0xffffffff07077810 */ /* 0x000fe200027fe4ff */
[----:B---3--:R-:W-:Y:S01]  /*0a20*/  DFMA R12, R16, R12, R18 ;  /* 0x0000000c100c722b */ /* 0x008fe20000000012 */
[----:B0-----:R-:W-:-:S06]  /*0a30*/  IMAD.X R19, RZ, RZ, R9, P2 ;  /* 0x000000ffff137224 */ /* 0x001fcc00010e0609 */
[----:B------:R0:W-:Y:S01]  /*0a40*/  STG.E.64 desc[UR8][R2.64], R12 ;  /* 0x0000000c02007986 */ /* 0x0001e2000c101b08 */
[----:B------:R-:W-:Y:S05]  /*0a50*/  @P1 BRA `(.L_x_1) ;  /* 0xfffffff800241947 */ /* 0x000fea000383ffff */
.L_x_0:
[----:B------:R-:W-:Y:S05]  /*0a60*/  @!P0 EXIT ;  /* 0x000000000000894d */ /* 0x000fea0003800000 */
[----:B------:R-:W1:Y:S01]  /*0a70*/  LDC R7, c[0x0][0x3a0] ;  /* 0x0000e800ff077b82 */ /* 0x000e620000000800 */
[----:B------:R-:W-:-:S04]  /*0a80*/  ISETP.GE.U32.AND P1, PT, R15, 0x4, PT ;  /* 0x000000040f00780c */ /* 0x000fc80003f26070 */
[----:B------:R-:W-:Y:S02]  /*0a90*/  ISETP.GE.U32.AND.EX P1, PT, RZ, RZ, PT, P1 ;  /* 0x000000ffff00720c */ /* 0x000fe40003f26110 */
[----:B-1----:R-:W-:-:S04]  /*0aa0*/  LOP3.LUT R18, R7, 0x3, RZ, 0xc0, !PT ;  /* 0x0000000307127812 */ /* 0x002fc800078ec0ff */
[----:B------:R-:W-:-:S04]  /*0ab0*/  ISETP.NE.U32.AND P0, PT, R18, RZ, PT ;  /* 0x000000ff1200720c */ /* 0x000fc80003f05070 */
[----:B------:R-:W-:-:S03]  /*0ac0*/  ISETP.NE.AND.EX P0, PT, RZ, RZ, PT, P0 ;  /* 0x000000ffff00720c */ /* 0x000fc60003f05300 */
[----:B------:R-:W-:Y:S10]  /*0ad0*/  @!P1 BRA `(.L_x_2) ;  /* 0x0000000000e89947 */ /* 0x000ff40003800000 */
[----:B------:R-:W1:Y:S01]  /*0ae0*/  LDC.64 R10, c[0x0][0x380] ;  /* 0x0000e000ff0a7b82 */ /* 0x000e620000000a00 */
[CC--:B------:R-:W-:Y:S02]  /*0af0*/  IADD3 R9, P3, PT, R0.reuse, -R5.reuse, RZ ;  /* 0x8000000500097210 */ /* 0x0c0fe40007f7e0ff */
[----:B------:R-:W-:Y:S02]  /*0b00*/  ISETP.GE.U32.AND P1, PT, R0, R5, PT ;  /* 0x000000050000720c */ /* 0x000fe40003f26070 */
[----:B------:R-:W-:Y:S01]  /*0b10*/  ISETP.GE.U32.AND P2, PT, R9, UR6, PT ;  /* 0x0000000609007c0c */ /* 0x000fe2000bf46070 */
[----:B------:R-:W-:Y:S01]  /*0b20*/  IMAD.X R14, RZ, RZ, ~R6, P3 ;  /* 0x000000ffff0e7224 */ /* 0x000fe200018e0e06 */
[----:B------:R-:W-:Y:S01]  /*0b30*/  ISETP.GE.U32.AND.EX P1, PT, RZ, R6, PT, P1 ;  /* 0x00000006ff00720c */ /* 0x000fe20003f26110 */
[----:B------:R-:W2:Y:S03]  /*0b40*/  LDC.64 R16, c[0x0][0x388] ;  /* 0x0000e200ff107b82 */ /* 0x000ea60000000a00 */
[----:B------:R-:W-:-:S02]  /*0b50*/  ISETP.GE.OR.EX P1, PT, R14, R4, !P1, P2 ;  /* 0x000000040e00720c */ /* 0x000fc40004f26720 */
[----:B-1----:R-:W-:-:S04]  /*0b60*/  LEA R10, P3, R9, R10, 0x3 ;  /* 0x0000000a090a7211 */ /* 0x002fc800078618ff */
[----:B------:R-:W-:Y:S02]  /*0b70*/  LEA.HI.X R11, R9, R11, R14, 0x3, P3 ;  /* 0x0000000b090b7211 */ /* 0x000fe400018f1c0e */
[----:B--2---:R-:W-:-:S04]  /*0b80*/  LEA R8, P2, R5, R16, 0x3 ;  /* 0x0000001005087211 */ /* 0x004fc800078418ff */
[----:B------:R-:W-:Y:S02]  /*0b90*/  LEA.HI.X R9, R5, R17, R6, 0x3, P2 ;  /* 0x0000001105097211 */ /* 0x000fe400010f1c06 */
[----:B------:R-:W-:-:S03]  /*0ba0*/  CS2R R16, SRZ ;  /* 0x0000000000107805 */ /* 0x000fc6000001ff00 */
[----:B------:R-:W2:Y:S04]  /*0bb0*/  LDG.E.64 R14, desc[UR8][R8.64] ;  /* 0x00000008080e7981 */ /* 0x000ea8000c1e1b00 */
[----:B------:R-:W2:Y:S01]  /*0bc0*/  @!P1 LDG.E.64 R16, desc[UR8][R10.64] ;  /* 0x000000080a109981 */ /* 0x000ea2000c1e1b00 */
[----:B------:R-:W-:Y:S02]  /*0bd0*/  LOP3.LUT R19, RZ, R5, RZ, 0x33, !PT ;  /* 0x00000005ff137212 */ /* 0x000fe400078e33ff */
[----:B------:R-:W-:Y:S02]  /*0be0*/  LOP3.LUT R20, RZ, R6, RZ, 0x33, !PT ;  /* 0x00000006ff147212 */ /* 0x000fe400078e33ff */
[C---:B------:R-:W-:Y:S02]  /*0bf0*/  IADD3 R19, P3, PT, R0.reuse, R19, RZ ;  /* 0x0000001300137210 */ /* 0x040fe40007f7e0ff */
[----:B------:R-:W-:-:S02]  /*0c00*/  ISETP.GT.U32.AND P1, PT, R0, R5, PT ;  /* 0x000000050000720c */ /* 0x000fc40003f24070 */
[----:B------:R-:W-:Y:S01]  /*0c10*/  ISETP.GE.U32.AND P2, PT, R19, UR6, PT ;  /* 0x0000000613007c0c */ /* 0x000fe2000bf46070 */
[----:B------:R-:W-:Y:S01]  /*0c20*/  IMAD.X R19, RZ, RZ, R20, P3 ;  /* 0x000000ffff137224 */ /* 0x000fe200018e0614 */
[----:B------:R-:W-:-:S04]  /*0c30*/  ISETP.GT.U32.AND.EX P1, PT, RZ, R6, PT, P1 ;  /* 0x00000006ff00720c */ /* 0x000fc80003f24110 */
[----:B------:R-:W-:Y:S01]  /*0c40*/  ISETP.GE.OR.EX P1, PT, R19, R4, !P1, P2 ;  /* 0x000000041300720c */ /* 0x000fe20004f26720 */
[----:B--2---:R-:W-:Y:S01]  /*0c50*/  DFMA R14, R14, R16, R12 ;  /* 0x000000100e0e722b */ /* 0x004fe2000000000c */
[----:B0-----:R-:W-:-:S06]  /*0c60*/  CS2R R12, SRZ ;  /* 0x00000000000c7805 */ /* 0x001fcc000001ff00 */
[----:B------:R0:W-:Y:S05]  /*0c70*/  STG.E.64 desc[UR8][R2.64], R14 ;  /* 0x0000000e02007986 */ /* 0x0001ea000c101b08 */
[----:B------:R-:W2:Y:S04]  /*0c80*/  @!P1 LDG.E.64 R12, desc[UR8][R10.64+-0x8] ;  /* 0xfffff8080a0c9981 */ /* 0x000ea8000c1e1b00 */
[----:B------:R-:W2:Y:S01]  /*0c90*/  LDG.E.64 R16, desc[UR8][R8.64+0x8] ;  /* 0x0000080808107981 */ /* 0x000ea2000c1e1b00 */
[----:B------:R-:W-:-:S04]  /*0ca0*/  IADD3 R19, P2, PT, R5, 0x2, RZ ;  /* 0x0000000205137810 */ /* 0x000fc80007f5e0ff */
[CC--:B------:R-:W-:Y:S01]  /*0cb0*/  ISETP.GE.U32.AND P1, PT, R0.reuse, R19.reuse, PT ;  /* 0x000000130000720c */ /* 0x0c0fe20003f26070 */
[----:B------:R-:W-:Y:S01]  /*0cc0*/  IMAD.X R20, RZ, RZ, R6, P2 ;  /* 0x000000ffff147224 */ /* 0x000fe200010e0606 */
[----:B------:R-:W-:-:S04]  /*0cd0*/  IADD3 R19, P3, PT, R0, -R19, RZ ;  /* 0x8000001300137210 */ /* 0x000fc80007f7e0ff */
[----:B------:R-:W-:Y:S01]  /*0ce0*/  ISETP.GE.U32.AND P2, PT, R19, UR6, PT ;  /* 0x0000000613007c0c */ /* 0x000fe2000bf46070 */
[----:B------:R-:W-:Y:S01]  /*0cf0*/  IMAD.X R19, RZ, RZ, ~R20, P3 ;  /* 0x000000ffff137224 */ /* 0x000fe200018e0e14 */
[----:B------:R-:W-:-:S04]  /*0d00*/  ISETP.GE.U32.AND.EX P1, PT, RZ, R20, PT, P1 ;  /* 0x00000014ff00720c */ /* 0x000fc80003f26110 */
        /* <DEDUP_REMOVED lines=15> */
[----:B------:R-:W-:-:S06]  /*0e00*/  CS2R R12, SRZ ;  /* 0x00000000000c7805 */ /* 0x000fcc000001ff00 */
[----:B------:R1:W-:Y:S05]  /*0e10*/  STG.E.64 desc[UR8][R2.64], R14 ;  /* 0x0000000e02007986 */ /* 0x0003ea000c101b08 */
[----:B------:R-:W2:Y:S04]  /*0e20*/  @!P1 LDG.E.64 R12, desc[UR8][R10.64+-0x18] ;  /* 0xffffe8080a0c9981 */ /* 0x000ea8000c1e1b00 */
[----:B------:R-:W2:Y:S01]  /*0e30*/  LDG.E.64 R8, desc[UR8][R8.64+0x18] ;  /* 0x0000180808087981 */ /* 0x000ea2000c1e1b00 */
[----:B------:R-:W-:-:S05]  /*0e40*/  IADD3 R5, P1, PT, R5, 0x4, RZ ;  /* 0x0000000405057810 */ /* 0x000fca0007f3e0ff */
[----:B------:R-:W-:Y:S01]  /*0e50*/  IMAD.X R6, RZ, RZ, R6, P1 ;  /* 0x000000ffff067224 */ /* 0x000fe200008e0606 */
[----:B--2---:R-:W-:-:S07]  /*0e60*/  DFMA R12, R8, R12, R14 ;  /* 0x0000000c080c722b */ /* 0x004fce000000000e */
[----:B------:R1:W-:Y:S04]  /*0e70*/  STG.E.64 desc[UR8][R2.64], R12 ;  /* 0x0000000c02007986 */ /* 0x0003e8000c101b08 */
.L_x_2:
[----:B------:R-:W-:Y:S05]  /*0e80*/  @!P0 EXIT ;  /* 0x000000000000894d */ /* 0x000fea0003800000 */
[----:B------:R-:W-:Y:S02]  /*0e90*/  ISETP.NE.U32.AND P1, PT, R18, 0x1, PT ;  /* 0x000000011200780c */ /* 0x000fe40003f25070 */
[----:B------:R-:W-:Y:S02]  /*0ea0*/  LOP3.LUT R7, R7, 0x1, RZ, 0xc0, !PT ;  /* 0x0000000107077812 */ /* 0x000fe400078ec0ff */
[----:B------:R-:W-:Y:S02]  /*0eb0*/  ISETP.NE.AND.EX P1, PT, RZ, RZ, PT, P1 ;  /* 0x000000ffff00720c */ /* 0x000fe40003f25310 */
[----:B------:R-:W-:-:S04]  /*0ec0*/  ISETP.NE.U32.AND P0, PT, R7, 0x1, PT ;  /* 0x000000010700780c */ /* 0x000fc80003f05070 */
[----:B------:R-:W-:-:S07]  /*0ed0*/  ISETP.NE.U32.AND.EX P0, PT, RZ, RZ, PT, P0 ;  /* 0x000000ffff00720c */ /* 0x000fce0003f05100 */
[----:B------:R-:W-:Y:S06]  /*0ee0*/  @!P1 BRA `(.L_x_3) ;  /* 0x0000000000809947 */ /* 0x000fec0003800000 */
[----:B------:R-:W2:Y:S01]  /*0ef0*/  LDC.64 R8, c[0x0][0x380] ;  /* 0x0000e000ff087b82 */ /* 0x000ea20000000a00 */
[CC--:B------:R-:W-:Y:S02]  /*0f00*/  IADD3 R7, P3, PT, R0.reuse, -R5.reuse, RZ ;  /* 0x8000000500077210 */ /* 0x0c0fe40007f7e0ff */
[----:B------:R-:W-:Y:S02]  /*0f10*/  ISETP.GE.U32.AND P1, PT, R0, R5, PT ;  /* 0x000000050000720c */ /* 0x000fe40003f26070 */
[----:B------:R-:W-:Y:S01]  /*0f20*/  ISETP.GE.U32.AND P2, PT, R7, UR6, PT ;  /* 0x0000000607007c0c */ /* 0x000fe2000bf46070 */
[----:B-1----:R-:W-:Y:S01]  /*0f30*/  IMAD.X R14, RZ, RZ, ~R6, P3 ;  /* 0x000000ffff0e7224 */ /* 0x002fe200018e0e06 */
[----:B------:R-:W-:Y:S01]  /*0f40*/  ISETP.GE.U32.AND.EX P1, PT, RZ, R6, PT, P1 ;  /* 0x00000006ff00720c */ /* 0x000fe20003f26110 */
[----:B------:R-:W1:Y:S03]  /*0f50*/  LDC.64 R10, c[0x0][0x388] ;  /* 0x0000e200ff0a7b82 */ /* 0x000e660000000a00 */
[----:B------:R-:W-:-:S02]  /*0f60*/  ISETP.GE.OR.EX P1, PT, R14, R4, !P1, P2 ;  /* 0x000000040e00720c */ /* 0x000fc40004f26720 */
[----:B--2---:R-:W-:-:S04]  /*0f70*/  LEA R8, P3, R7, R8, 0x3 ;  /* 0x0000000807087211 */ /* 0x004fc800078618ff */
[----:B------:R-:W-:Y:S02]  /*0f80*/  LEA.HI.X R9, R7, R9, R14, 0x3, P3 ;  /* 0x0000000907097211 */ /* 0x000fe400018f1c0e */
[----:B------:R-:W-:Y:S02]  /*0f90*/  CS2R R14, SRZ ;  /* 0x00000000000e7805 */ /* 0x000fe4000001ff00 */
[----:B-1----:R-:W-:-:S04]  /*0fa0*/  LEA R10, P2, R5, R10, 0x3 ;  /* 0x0000000a050a7211 */ /* 0x002fc800078418ff */
[----:B------:R-:W2:Y:S01]  /*0fb0*/  @!P1 LDG.E.64 R14, desc[UR8][R8.64] ;  /* 0x00000008080e9981 */ /* 0x000ea2000c1e1b00 */
[----:B------:R-:W-:-:S05]  /*0fc0*/  LEA.HI.X R11, R5, R11, R6, 0x3, P2 ;  /* 0x0000000b050b7211 */ /* 0x000fca00010f1c06 */
[----:B------:R-:W2:Y:S01]  /*0fd0*/  LDG.E.64 R16, desc[UR8][R10.64] ;  /* 0x000000080a107981 */ /* 0x000ea2000c1e1b00 */
[----:B------:R-:W-:-:S04]  /*0fe0*/  LOP3.LUT R7, RZ, R5, RZ, 0x33, !PT ;  /* 0x00000005ff077212 */ /* 0x000fc800078e33ff */
[C---:B------:R-:W-:Y:S02]  /*0ff0*/  IADD3 R18, P3, PT, R0.reuse, R7, RZ ;  /* 0x0000000700127210 */ /* 0x040fe40007f7e0ff */
[-C--:B------:R-:W-:Y:S02]  /*1000*/  LOP3.LUT R7, RZ, R6.reuse, RZ, 0x33, !PT ;  /* 0x00000006ff077212 */ /* 0x080fe400078e33ff */
[----:B------:R-:W-:Y:S02]  /*1010*/  ISETP.GT.U32.AND P1, PT, R0, R5, PT ;  /* 0x000000050000720c */ /* 0x000fe40003f24070 */
[----:B------:R-:W-:Y:S01]  /*1020*/  ISETP.GE.U32.AND P2, PT, R18, UR6, PT ;  /* 0x0000000612007c0c */ /* 0x000fe2000bf46070 */
[----:B------:R-:W-:Y:S01]  /*1030*/  IMAD.X R7, RZ, RZ, R7, P3 ;  /* 0x000000ffff077224 */ /* 0x000fe200018e0607 */
[----:B------:R-:W-:-:S04]  /*1040*/  ISETP.GT.U32.AND.EX P1, PT, RZ, R6, PT, P1 ;  /* 0x00000006ff00720c */ /* 0x000fc80003f24110 */
[----:B------:R-:W-:Y:S01]  /*1050*/  ISETP.GE.OR.EX P1, PT, R7, R4, !P1, P2 ;  /* 0x000000040700720c */ /* 0x000fe20004f26720 */
[----:B--2---:R-:W-:Y:S01]  /*1060*/  DFMA R14, R16, R14, R12 ;  /* 0x0000000e100e722b */ /* 0x004fe2000000000c */
[----:B0-----:R-:W-:-:S06]  /*1070*/  CS2R R12, SRZ ;  /* 0x00000000000c7805 */ /* 0x001fcc000001ff00 */
[----:B------:R2:W-:Y:S05]  /*1080*/  STG.E.64 desc[UR8][R2.64], R14 ;  /* 0x0000000e02007986 */ /* 0x0005ea000c101b08 */
[----:B------:R-:W3:Y:S04]  /*1090*/  @!P1 LDG.E.64 R12, desc[UR8][R8.64+-0x8] ;  /* 0xfffff808080c9981 */ /* 0x000ee8000c1e1b00 */
[----:B------:R-:W3:Y:S01]  /*10a0*/  LDG.E.64 R10, desc[UR8][R10.64+0x8] ;  /* 0x000008080a0a7981 */ /* 0x000ee2000c1e1b00 */
[----:B------:R-:W-:-:S05]  /*10b0*/  IADD3 R5, P1, PT, R5, 0x2, RZ ;  /* 0x0000000205057810 */ /* 0x000fca0007f3e0ff */
[----:B------:R-:W-:Y:S01]  /*10c0*/  IMAD.X R6, RZ, RZ, R6, P1 ;  /* 0x000000ffff067224 */ /* 0x000fe200008e0606 */
[----:B---3--:R-:W-:-:S07]  /*10d0*/  DFMA R12, R10, R12, R14 ;  /* 0x0000000c0a0c722b */ /* 0x008fce000000000e */
[----:B------:R2:W-:Y:S04]  /*10e0*/  STG.E.64 desc[UR8][R2.64], R12 ;  /* 0x0000000c02007986 */ /* 0x0005e8000c101b08 */
.L_x_3:
[----:B------:R-:W-:Y:S05]  /*10f0*/  @P0 EXIT ;  /* 0x000000000000094d */ /* 0x000fea0003800000 */
[CC--:B------:R-:W-:Y:S01]  /*1100*/  IADD3 R7, P2, PT, R0.reuse, -R5.reuse, RZ ;  /* 0x8000000500077210 */ /* 0x0c0fe20007f5e0ff */
[----:B------:R-:W3:Y:S01]  /*1110*/  LDC.64 R8, c[0x0][0x388] ;  /* 0x0000e200ff087b82 */ /* 0x000ee20000000a00 */
[----:B------:R-:W-:Y:S02]  /*1120*/  ISETP.GE.U32.AND P0, PT, R0, R5, PT ;  /* 0x000000050000720c */ /* 0x000fe40003f06070 */
[----:B------:R-:W-:Y:S01]  /*1130*/  ISETP.GE.U32.AND P1, PT, R7, UR6, PT ;  /* 0x0000000607007c0c */ /* 0x000fe2000bf26070 */
[----:B------:R-:W-:Y:S01]  /*1140*/  IMAD.X R0, RZ, RZ, ~R6, P2 ;  /* 0x000000ffff007224 */ /* 0x000fe200010e0e06 */
[----:B------:R-:W-:-:S04]  /*1150*/  ISETP.GE.U32.AND.EX P0, PT, RZ, R6, PT, P0 ;  /* 0x00000006ff00720c */ /* 0x000fc80003f06100 */
[----:B------:R-:W-:-:S13]  /*1160*/  ISETP.GE.OR.EX P0, PT, R0, R4, !P0, P1 ;  /* 0x000000040000720c */ /* 0x000fda0004706710 */
[----:B------:R-:W4:Y:S01]  /*1170*/  @!P0 LDC.64 R10, c[0x0][0x380] ;  /* 0x0000e000ff0a8b82 */ /* 0x000f220000000a00 */
[----:B---3--:R-:W-:-:S04]  /*1180*/  LEA R8, P1, R5, R8, 0x3 ;  /* 0x0000000805087211 */ /* 0x008fc800078218ff */
[----:B------:R-:W-:Y:S02]  /*1190*/  LEA.HI.X R9, R5, R9, R6, 0x3, P1 ;  /* 0x0000000905097211 */ /* 0x000fe400008f1c06 */
[----:B------:R-:W-:-:S04]  /*11a0*/  CS2R R4, SRZ ;  /* 0x0000000000047805 */ /* 0x000fc8000001ff00 */
[----:B------:R-:W3:Y:S01]  /*11b0*/  LDG.E.64 R8, desc[UR8][R8.64] ;  /* 0x0000000808087981 */ /* 0x000ee2000c1e1b00 */
[----:B----4-:R-:W-:-:S04]  /*11c0*/  @!P0 LEA R10, P2, R7, R10, 0x3 ;  /* 0x0000000a070a8211 */ /* 0x010fc800078418ff */
[----:B------:R-:W-:-:S05]  /*11d0*/  @!P0 LEA.HI.X R11, R7, R11, R0, 0x3, P2 ;  /* 0x0000000b070b8211 */ /* 0x000fca00010f1c00 */
[----:B------:R-:W3:Y:S02]  /*11e0*/  @!P0 LDG.E.64 R4, desc[UR8][R10.64] ;  /* 0x000000080a048981 */ /* 0x000ee4000c1e1b00 */
[----:B---3--:R-:W-:-:S07]  /*11f0*/  DFMA R4, R8, R4, R12 ;  /* 0x000000040804722b */ /* 0x008fce000000000c */
[----:B------:R-:W-:Y:S01]  /*1200*/  STG.E.64 desc[UR8][R2.64], R4 ;  /* 0x0000000402007986 */ /* 0x000fe2000c101b08 */
[----:B------:R-:W-:Y:S05]  /*1210*/  EXIT ;  /* 0x000000000000794d */ /* 0x000fea0003800000 */
.L_x_4:
[----:B------:R-:W-:-:S00]  /*1220*/  BRA `(.L_x_4) ;  /* 0xfffffffc00fc7947 */ /* 0x000fc0000383ffff */
[----:B------:R-:W-:-:S00]  /*1230*/  NOP ;  /* 0x0000000000007918 */ /* 0x000fc00000000000 */
        /* <DEDUP_REMOVED lines=12> */
.L_x_10:


//--------------------- .text._Z18cuda_convolve_fullIfEvPT_S1_S1_ll --------------------------
	.section	.text._Z18cuda_convolve_fullIfEvPT_S1_S1_ll,"ax",@progbits
	.align	128
        .global         _Z18cuda_convolve_fullIfEvPT_S1_S1_ll
        .type           _Z18cuda_convolve_fullIfEvPT_S1_S1_ll,@function
        .size           _Z18cuda_convolve_fullIfEvPT_S1_S1_ll,(.L_x_11 - _Z18cuda_convolve_fullIfEvPT_S1_S1_ll)
        .other          _Z18cuda_convolve_fullIfEvPT_S1_S1_ll,@"STO_CUDA_ENTRY STV_DEFAULT"
_Z18cuda_convolve_fullIfEvPT_S1_S1_ll:
.text._Z18cuda_convolve_fullIfEvPT_S1_S1_ll:
        /* <DEDUP_REMOVED lines=18> */
[----:B----4-:R0:W-:Y:S02]  /*0120*/  STG.E desc[UR8][R2.64], RZ ;  /* 0x000000ff02007986 */ /* 0x0101e4000c101908 */
[----:B------:R-:W-:-:S13]  /*0130*/  ISETP.LE.OR.EX P0, PT, R0, RZ, !P0, P1 ;  /* 0x000000ff0000720c */ /* 0x000fda0004703710 */
[----:B0-----:R-:W-:Y:S05]  /*0140*/  @P0 EXIT ;  /* 0x000000000000094d */ /* 0x001fea0003800000 */
[C---:B------:R-:W-:Y:S01]  /*0150*/  ISETP.GE.U32.AND P1, PT, R8.reuse, 0x8, PT ;  /* 0x000000080800780c */ /* 0x040fe20003f26070 */
[----:B------:R-:W-:Y:S01]  /*0160*/  IMAD.MOV.U32 R0, RZ, RZ, RZ ;  /* 0x000000ffff007224 */ /* 0x000fe200078e00ff */
[----:B------:R-:W-:Y:S01]  /*0170*/  LOP3.LUT R16, R8, 0x7, RZ, 0xc0, !PT ;  /* 0x0000000708107812 */ /* 0x000fe200078ec0ff */
[----:B------:R-:W-:Y:S01]  /*0180*/  IMAD.MOV.U32 R4, RZ, RZ, RZ ;  /* 0x000000ffff047224 */ /* 0x000fe200078e00ff */
[----:B------:R-:W-:Y:S01]  /*0190*/  ISETP.GE.U32.AND.EX P1, PT, R9, RZ, PT, P1 ;  /* 0x000000ff0900720c */ /* 0x000fe20003f26110 */
[----:B------:R-:W-:Y:S01]  /*01a0*/  IMAD.MOV.U32 R7, RZ, RZ, RZ ;  /* 0x000000ffff077224 */ /* 0x000fe200078e00ff */
[----:B------:R-:W-:-:S04]  /*01b0*/  ISETP.NE.U32.AND P0, PT, R16, RZ, PT ;  /* 0x000000ff1000720c */ /* 0x000fc80003f05070 */
[----:B------:R-:W-:-:S07]  /*01c0*/  ISETP.NE.AND.EX P0, PT, RZ, RZ, PT, P0 ;  /* 0x000000ffff00720c */ /* 0x000fce0003f05300 */
[----:B------:R-:W-:Y:S06]  /*01d0*/  @!P1 BRA `(.L_x_5) ;  /* 0x0000000800209947 */ /* 0x000fec0003800000 */
[----:B------:R-:W0:Y:S01]  /*01e0*/  LDCU.128 UR12, c[0x0][0x380] ;  /* 0x00007000ff0c77ac */ /* 0x000e220008000c00 */
[----:B------:R-:W-:Y:S01]  /*01f0*/  LOP3.LUT R4, R9, 0x7fffffff, RZ, 0xc0, !PT ;  /* 0x7fffffff09047812 */ /* 0x000fe200078ec0ff */
[----:B------:R-:W-:Y:S01]  /*0200*/  IMAD.MOV.U32 R7, RZ, RZ, RZ ;  /* 0x000000ffff077224 */ /* 0x000fe200078e00ff */
        /* <DEDUP_REMOVED lines=14> */
.L_x_6:
[----:B------:R-:W-:Y:S01]  /*02f0*/  IMAD.U32 R6, RZ, RZ, UR5 ;  /* 0x00000005ff067e24 */ /* 0x000fe2000f8e00ff */
[----:B------:R-:W-:Y:S01]  /*0300*/  ISETP.LT.U32.AND P1, PT, R5, UR4, PT ;  /* 0x0000000405007c0c */ /* 0x000fe2000bf21070 */
[----:B0-----:R-:W-:Y:S01]  /*0310*/  IMAD.MOV.U32 R14, RZ, RZ, RZ ;  /* 0x000000ffff0e7224 */ /* 0x001fe200078e00ff */
[----:B------:R-:W-:Y:S02]  /*0320*/  IADD3 R9, P3, PT, R12, 0x7, RZ ;  /* 0x000000070c097810 */ /* 0x000fe40007f7e0ff */
[----:B------:R-:W-:Y:S01]  /*0330*/  ISETP.GT.U32.AND.EX P1, PT, R6, RZ, PT, P1 ;  /* 0x000000ff0600720c */ /* 0x000fe20003f24110 */
[----:B------:R-:W-:Y:S01]  /*0340*/  IMAD.U32 R6, RZ, RZ, UR7 ;  /* 0x00000007ff067e24 */ /* 0x000fe2000f8e00ff */
[----:B------:R-:W-:Y:S01]  /*0350*/  ISETP.GE.U32.AND P2, PT, R9, UR6, PT ;  /* 0x0000000609007c0c */ /* 0x000fe2000bf46070 */
[----:B------:R-:W-:-:S05]  /*0360*/  IMAD.X R9, RZ, RZ, R13, P3 ;  /* 0x000000ffff097224 */ /* 0x000fca00018e060d */
[----:B------:R-:W-:Y:S01]  /*0370*/  ISETP.GE.OR.EX P1, PT, R9, R6, P1, P2 ;  /* 0x000000060900720c */ /* 0x000fe20000f26720 */
[----:B------:R-:W-:-:S05]  /*0380*/  IMAD.MOV.U32 R9, RZ, RZ, R15 ;  /* 0x000000ffff097224 */ /* 0x000fca00078e000f */
[----:B------:R-:W2:Y:S07]  /*0390*/  LDG.E R18, desc[UR8][R8.64+-0x10] ;  /* 0xfffff00808127981 */ /* 0x000eae000c1e1900 */
[----:B------:R-:W2:Y:S01]  /*03a0*/  @!P1 LDG.E R14, desc[UR8][R10.64+0xc] ;  /* 0x00000c080a0e9981 */ /* 0x000ea2000c1e1900 */
[----:B------:R-:W-:Y:S01]  /*03b0*/  IADD3 R15, P3, PT, R12, 0x6, RZ ;  /* 0x000000060c0f7810 */ /* 0x000fe20007f7e0ff */
[----:B------:R-:W-:Y:S01]  /*03c0*/  IMAD.U32 R17, RZ, RZ, UR5 ;  /* 0x00000005ff117e24 */ /* 0x000fe2000f8e00ff */
[----:B------:R-:W-:-:S02]  /*03d0*/  ISETP.LE.U32.AND P1, PT, R5, UR4, PT ;  /* 0x0000000405007c0c */ /* 0x000fc4000bf23070 */
[----:B------:R-:W-:Y:S01]  /*03e0*/  ISETP.GE.U32.AND P2, PT, R15, UR6, PT ;  /* 0x000000060f007c0c */ /* 0x000fe2000bf46070 */
[----:B------:R-:W-:Y:S01]  /*03f0*/  IMAD.X R15, RZ, RZ, R13, P3 ;  /* 0x000000ffff0f7224 */ /* 0x000fe200018e060d */
[----:B------:R-:W-:-:S04]  /*0400*/  ISETP.GE.U32.AND.EX P1, PT, R17, RZ, PT, P1 ;  /* 0x000000ff1100720c */ /* 0x000fc80003f26110 */
[----:B------:R-:W-:Y:S01]  /*0410*/  ISETP.GE.OR.EX P1, PT, R15, R6, P1, P2 ;  /* 0x000000060f00720c */ /* 0x000fe20000f26720 */
[----:B------:R-:W-:-:S04]  /*0420*/  UIADD3 UR10, UP0, UPT, UR4, 0x2, URZ ;  /* 0x00000002040a7890 */ /* 0x000fc8000ff1e0ff */
[----:B------:R-:W-:Y:S01]  /*0430*/  UIADD3.X UR11, UPT, UPT, URZ, UR5, URZ, UP0, !UPT ;  /* 0x00000005ff0b7290 */ /* 0x000fe200087fe4ff */
[----:B--2---:R-:W-:Y:S01]  /*0440*/  FFMA R18, R18, R14, R7 ;  /* 0x0000000e12127223 */ /* 0x004fe20000000007 */
[----:B------:R-:W-:-:S04]  /*0450*/  IMAD.MOV.U32 R7, RZ, RZ, RZ ;  /* 0x000000ffff077224 */ /* 0x000fc800078e00ff */
[----:B------:R0:W-:Y:S04]  /*0460*/  STG.E desc[UR8][R2.64], R18 ;  /* 0x0000001202007986 */ /* 0x0001e8000c101908 */
[----:B------:R-:W2:Y:S04]  /*0470*/  @!P1 LDG.E R7, desc[UR8][R10.64+0x8] ;  /* 0x000008080a079981 */ /* 0x000ea8000c1e1900 */
[----:B------:R-:W2:Y:S01]  /*0480*/  LDG.E R17, desc[UR8][R8.64+-0xc] ;  /* 0xfffff40808117981 */ /* 0x000ea2000c1e1900 */
[----:B------:R-:W-:Y:S01]  /*0490*/  IMAD.U32 R15, RZ, RZ, UR11 ;  /* 0x0000000bff0f7e24 */ /* 0x000fe2000f8e00ff */
[----:B------:R-:W-:-:S02]  /*04a0*/  IADD3 R14, P3, PT, R12, 0x5, RZ ;  /* 0x000000050c0e7810 */ /* 0x000fc40007f7e0ff */
[----:B------:R-:W-:Y:S02]  /*04b0*/  ISETP.LT.U32.AND P1, PT, R5, UR10, PT ;  /* 0x0000000a05007c0c */ /* 0x000fe4000bf21070 */
[----:B------:R-:W-:Y:S02]  /*04c0*/  ISETP.GE.U32.AND P2, PT, R14, UR6, PT ;  /* 0x000000060e007c0c */ /* 0x000fe4000bf46070 */
[----:B------:R-:W-:Y:S01]  /*04d0*/  ISETP.GT.U32.AND.EX P1, PT, R15, RZ, PT, P1 ;  /* 0x000000ff0f00720c */ /* 0x000fe20003f24110 */
[----:B------:R-:W-:-:S05]  /*04e0*/  IMAD.X R15, RZ, RZ, R13, P3 ;  /* 0x000000ffff0f7224 */ /* 0x000fca00018e060d */
[----:B------:R-:W-:Y:S01]  /*04f0*/  ISETP.GE.OR.EX P1, PT, R15, R6, P1, P2 ;  /* 0x000000060f00720c */ /* 0x000fe20000f26720 */
[----:B------:R-:W-:Y:S01]  /*0500*/  UIADD3 UR10, UP0, UPT, UR4, 0x3, URZ ;  /* 0x00000003040a7890 */ /* 0x000fe2000ff1e0ff */
[----:B--2---:R-:W-:Y:S01]  /*0510*/  FFMA R17, R17, R7, R18 ;  /* 0x0000000711117223 */ /* 0x004fe20000000012 */
[----:B------:R-:W-:-:S04]  /*0520*/  IMAD.MOV.U32 R7, RZ, RZ, RZ ;  /* 0x000000ffff077224 */ /* 0x000fc800078e00ff */
[----:B------:R1:W-:Y:S06]  /*0530*/  STG.E desc[UR8][R2.64], R17 ;  /* 0x0000001102007986 */ /* 0x0003ec000c101908 */
[----:B------:R-:W2:Y:S04]  /*0540*/  @!P1 LDG.E R7, desc[UR8][R10.64+0x4] ;  /* 0x000004080a079981 */ /* 0x000ea8000c1e1900 */
[----:B0-----:R-:W2:Y:S01]  /*0550*/  LDG.E R18, desc[UR8][R8.64+-0x8] ;  /* 0xfffff80808127981 */ /* 0x001ea2000c1e1900 */
        /* <DEDUP_REMOVED lines=13> */
[----:B-1----:R-:W2:Y:S01]  /*0630*/  LDG.E R17, desc[UR8][R8.64+-0x4] ;  /* 0xfffffc0808117981 */ /* 0x002ea2000c1e1900 */
        /* <DEDUP_REMOVED lines=36> */
[----:B--2---:R-:W-:Y:S01]  /*0880*/  FFMA R17, R17, R7, R18 ;  /* 0x0000000711117223 */ /* 0x004fe20000000012 */
[----:B------:R-:W-:-:S04]  /*0890*/  IMAD.MOV.U32 R7, RZ, RZ, RZ ;  /* 0x000000ffff077224 */ /* 0x000fc800078e00ff */
[----:B------:R0:W-:Y:S07]  /*08a0*/  STG.E desc[UR8][R2.64], R17 ;  /* 0x0000001102007986 */ /* 0x0001ee000c101908 */
[----:B------:R-:W2:Y:S04]  /*08b0*/  @!P1 LDG.E R7, desc[UR8][R10.64+-0xc] ;  /* 0xfffff4080a079981 */ /* 0x000ea8000c1e1900 */
[----:B------:R-:W2:Y:S01]  /*08c0*/  LDG.E R14, desc[UR8][R8.64+0x8] ;  /* 0x00000808080e7981 */ /* 0x000ea2000c1e1900 */
[----:B------:R-:W-:Y:S01]  /*08d0*/  UIADD3 UR10, UP0, UPT, UR4, 0x7, URZ ;  /* 0x00000007040a7890 */ /* 0x000fe2000ff1e0ff */
[----:B------:R-:W-:-:S03]  /*08e0*/  ISETP.GE.U32.AND P2, PT, R12, UR6, PT ;  /* 0x000000060c007c0c */ /* 0x000fc6000bf46070 */
[----:B------:R-:W-:Y:S02]  /*08f0*/  UIADD3.X UR11, UPT, UPT, URZ, UR5, URZ, UP0, !UPT ;  /* 0x00000005ff0b7290 */ /* 0x000fe400087fe4ff */
[----:B------:R-:W-:-:S04]  /*0900*/  ISETP.LT.U32.AND P1, PT, R5, UR10, PT ;  /* 0x0000000a05007c0c */ /* 0x000fc8000bf21070 */
[----:B------:R-:W-:-:S05]  /*0910*/  IMAD.U32 R15, RZ, RZ, UR11 ;  /* 0x0000000bff0f7e24 */ /* 0x000fca000f8e00ff */
[----:B------:R-:W-:-:S04]  /*0920*/  ISETP.GT.U32.AND.EX P1, PT, R15, RZ, PT, P1 ;  /* 0x000000ff0f00720c */ /* 0x000fc80003f24110 */
[----:B------:R-:W-:Y:S01]  /*0930*/  ISETP.GE.OR.EX P1, PT, R13, R6, P1, P2 ;  /* 0x000000060d00720c */ /* 0x000fe20000f26720 */
[----:B--2---:R-:W-:Y:S01]  /*0940*/  FFMA R14, R14, R7, R17 ;  /* 0x000000070e0e7223 */ /* 0x004fe20000000011 */
[----:B------:R-:W-:-:S04]  /*0950*/  IMAD.MOV.U32 R7, RZ, RZ, RZ ;  /* 0x000000ffff077224 */ /* 0x000fc800078e00ff */
[----:B------:R0:W-:Y:S07]  /*0960*/  STG.E desc[UR8][R2.64], R14 ;  /* 0x0000000e02007986 */ /* 0x0001ee000c101908 */
[----:B------:R1:W2:Y:S04]  /*0970*/  @!P1 LDG.E R7, desc[UR8][R10.64+-0x10] ;  /* 0xfffff0080a079981 */ /* 0x0002a8000c1e1900 */
[----:B------:R3:W2:Y:S01]  /*0980*/  LDG.E R15, desc[UR8][R8.64+0xc] ;  /* 0x00000c08080f7981 */ /* 0x0006a2000c1e1900 */
[----:B------:R-:W-:Y:S01]  /*0990*/  UIADD3 UR4, UP0, UPT, UR4, 0x8, URZ ;  /* 0x0000000804047890 */ /* 0x000fe2000ff1e0ff */
[----:B------:R-:W-:-:S03]  /*09a0*/  IADD3 R12, P4, PT, R12, -0x8, RZ ;  /* 0xfffffff80c0c7810 */ /* 0x000fc60007f9e0ff */
[----:B------:R-:W-:Y:S01]  /*09b0*/  UIADD3.X UR5, UPT, UPT, URZ, UR5, URZ, UP0, !UPT ;  /* 0x00000005ff057290 */ /* 0x000fe200087fe4ff */
[----:B-1----:R-:W-:Y:S02]  /*09c0*/  IADD3 R10, P3, PT, R10, -0x20, RZ ;  /* 0xffffffe00a0a7810 */ /* 0x002fe40007f7e0ff */
[----:B------:R-:W-:Y:S02]  /*09d0*/  ISETP.NE.U32.AND P1, PT, R0, UR4, PT ;  /* 0x0000000400007c0c */ /* 0x000fe4000bf25070 */
[----:B---3--:R-:W-:Y:S02]  /*09e0*/  IADD3 R8, P2, PT, R8, 0x20, RZ ;  /* 0x0000002008087810 */ /* 0x008fe40007f5e0ff */
[----:B------:R-:W-:Y:S02]  /*09f0*/  ISETP.NE.AND.EX P1, PT, R4, UR5, PT, P1 ;  /* 0x0000000504007c0c */ /* 0x000fe4000bf25310 */
[----:B------:R-:W-:Y:S02]  /*0a00*/  IADD3.X R11, PT, PT, R11, -0x1, RZ, P3, !PT ;  /* 0xffffffff0b0b7810 */ /* 0x000fe40001ffe4ff */
[----:B------:R-:W-:Y:S01]  /*0a10*/  IADD3.X R13, PT, PT, R13, -0x1, RZ, P4, !PT ;  /* 0xffffffff0d0d7810 */ /* 0x000fe200027fe4ff */
[----:B--2---:R-:W-:Y:S01]  /*0a20*/  FFMA R7, R15, R7, R14 ;  /* 0x000000070f077223 */ /* 0x004fe2000000000e */
[----:B------:R-:W-:-:S04]  /*0a30*/  IMAD.X R15, RZ, RZ, R9, P2 ;  /* 0x000000ffff0f7224 */ /* 0x000fc800010e0609 */
[----:B------:R0:W-:Y:S03]  /*0a40*/  STG.E desc[UR8][R2.64], R7 ;  /* 0x0000000702007986 */ /* 0x0001e6000c101908 */
[----:B------:R-:W-:Y:S05]  /*0a50*/  @P1 BRA `(.L_x_6) ;  /* 0xfffffff800241947 */ /* 0x000fea000383ffff */
.L_x_5:
        /* <DEDUP_REMOVED lines=12> */
[----:B0-----:R-:W-:Y:S01]  /*0b20*/  IMAD.X R14, RZ, RZ, ~R4, P3 ;  /* 0x000000ffff0e7224 */ /* 0x001fe200018e0e04 */
[----:B------:R-:W-:Y:S01]  /*0b30*/  ISETP.GE.U32.AND.EX P1, PT, RZ, R4, PT, P1 ;  /* 0x00000004ff00720c */ /* 0x000fe20003f26110 */
[----:B------:R-:W0:Y:S03]  /*0b40*/  LDC.64 R16, c[0x0][0x388] ;  /* 0x0000e200ff107b82 */ /* 0x000e260000000a00 */
[----:B------:R-:W-:-:S02]  /*0b50*/  ISETP.GE.OR.EX P1, PT, R14, R6, !P1, P2 ;  /* 0x000000060e00720c */ /* 0x000fc40004f26720 */
[----:B-1----:R-:W-:-:S04]  /*0b60*/  LEA R10, P3, R9, R10, 0x2 ;  /* 0x0000000a090a7211 */ /* 0x002fc800078610ff */
[----:B------:R-:W-:Y:S01]  /*0b70*/  LEA.HI.X R11, R9, R11, R14, 0x2, P3 ;  /* 0x0000000b090b7211 */ /* 0x000fe200018f140e */
[----:B------:R-:W-:Y:S01]  /*0b80*/  IMAD.MOV.U32 R14, RZ, RZ, RZ ;  /* 0x000000ffff0e7224 */ /* 0x000fe200078e00ff */
[----:B0-----:R-:W-:-:S05]  /*0b90*/  LEA R8, P2, R0, R16, 0x2 ;  /* 0x0000001000087211 */ /* 0x001fca00078410ff */
[----:B------:R-:W2:Y:S01]  /*0ba0*/  @!P1 LDG.E R14, desc[UR8][R10.64] ;  /* 0x000000080a0e9981 */ /* 0x000ea2000c1e1900 */
[----:B------:R-:W-:-:S05]  /*0bb0*/  LEA.HI.X R9, R0, R17, R4, 0x2, P2 ;  /* 0x0000001100097211 */ /* 0x000fca00010f1404 */
[----:B------:R-:W2:Y:S01]  /*0bc0*/  LDG.E R18, desc[UR8][R8.64] ;  /* 0x0000000808127981 */ /* 0x000ea2000c1e1900 */
[----:B------:R-:W-:-:S04]  /*0bd0*/  LOP3.LUT R16, RZ, R0, RZ, 0x33, !PT ;  /* 0x00000000ff107212 */ /* 0x000fc800078e33ff */
[C---:B------:R-:W-:Y:S02]  /*0be0*/  IADD3 R13, P3, PT, R5.reuse, R16, RZ ;  /* 0x00000010050d7210 */ /* 0x040fe40007f7e0ff */
[----:B------:R-:W-:Y:S02]  /*0bf0*/  LOP3.LUT R16, RZ, R4, RZ, 0x33, !PT ;  /* 0x00000004ff107212 */ /* 0x000fe400078e33ff */
[----:B------:R-:W-:Y:S02]  /*0c00*/  ISETP.GT.U32.AND P1, PT, R5, R0, PT ;  /* 0x000000000500720c */ /* 0x000fe40003f24070 */
[----:B------:R-:W-:Y:S01]  /*0c10*/  ISETP.GE.U32.AND P2, PT, R13, UR6, PT ;  /* 0x000000060d007c0c */ /* 0x000fe2000bf46070 */
[----:B------:R-:W-:Y:S01]  /*0c20*/  IMAD.X R13, RZ, RZ, R16, P3 ;  /* 0x000000ffff0d7224 */ /* 0x000fe200018e0610 */
[----:B------:R-:W-:-:S04]  /*0c30*/  ISETP.GT.U32.AND.EX P1, PT, RZ, R4, PT, P1 ;  /* 0x00000004ff00720c */ /* 0x000fc80003f24110 */
[----:B------:R-:W-:Y:S01]  /*0c40*/  ISETP.GE.OR.EX P1, PT, R13, R6, !P1, P2 ;  /* 0x000000060d00720c */ /* 0x000fe20004f26720 */
[----:B--2---:R-:W-:Y:S01]  /*0c50*/  FFMA R18, R18, R14, R7 ;  /* 0x0000000e12127223 */ /* 0x004fe20000000007 */
[----:B------:R-:W-:-:S04]  /*0c60*/  IMAD.MOV.U32 R7, RZ, RZ, RZ ;  /* 0x000000ffff077224 */ /* 0x000fc800078e00ff */
[----:B------:R1:W-:Y:S07]  /*0c70*/  STG.E desc[UR8][R2.64], R18 ;  /* 0x0000001202007986 */ /* 0x0003ee000c101908 */
[----:B------:R-:W2:Y:S04]  /*0c80*/  @!P1 LDG.E R7, desc[UR8][R10.64+-0x4] ;  /* 0xfffffc080a079981 */ /* 0x000ea8000c1e1900 */
[----:B------:R-:W2:Y:S01]  /*0c90*/  LDG.E R17, desc[UR8][R8.64+0x4] ;  /* 0x0000040808117981 */ /* 0x000ea2000c1e1900 */
[----:B------:R-:W-:-:S04]  /*0ca0*/  IADD3 R14, P2, PT, R0, 0x2, RZ ;  /* 0x00000002000e7810 */ /* 0x000fc80007f5e0ff */
[CC--:B------:R-:W-:Y:S02]  /*0cb0*/  ISETP.GE.U32.AND P1, PT, R5.reuse, R14.reuse, PT ;  /* 0x0000000e0500720c */ /* 0x0c0fe40003f26070 */
[----:B------:R-:W-:Y:S01]  /*0cc0*/  IADD3 R13, P3, PT, R5, -R14, RZ ;  /* 0x8000000e050d7210 */ /* 0x000fe20007f7e0ff */
[----:B------:R-:W-:-:S03]  /*0cd0*/  IMAD.X R14, RZ, RZ, R4, P2 ;  /* 0x000000ffff0e7224 */ /* 0x000fc600010e0604 */
[----:B------:R-:W-:Y:S01]  /*0ce0*/  ISETP.GE.U32.AND P2, PT, R13, UR6, PT ;  /* 0x000000060d007c0c */ /* 0x000fe2000bf46070 */
[----:B------:R-:W-:Y:S01]  /*0cf0*/  IMAD.X R13, RZ, RZ, ~R14, P3 ;  /* 0x000000ffff0d7224 */ /* 0x000fe200018e0e0e */
[----:B------:R-:W-:-:S04]  /*0d00*/  ISETP.GE.U32.AND.EX P1, PT, RZ, R14, PT, P1 ;  /* 0x0000000eff00720c */ /* 0x000fc80003f26110 */
        /* <DEDUP_REMOVED lines=19> */
[----:B------:R-:W-:-:S05]  /*0e40*/  IADD3 R0, P1, PT, R0, 0x4, RZ ;  /* 0x0000000400007810 */ /* 0x000fca0007f3e0ff */
[----:B------:R-:W-:Y:S02]  /*0e50*/  IMAD.X R4, RZ, RZ, R4, P1 ;  /* 0x000000ffff047224 */ /* 0x000fe400008e0604 */
[----:B--2---:R-:W-:-:S05]  /*0e60*/  FFMA R7, R9, R7, R16 ;  /* 0x0000000709077223 */ /* 0x004fca0000000010 */
[----:B------:R1:W-:Y:S02]  /*0e70*/  STG.E desc[UR8][R2.64], R7 ;  /* 0x0000000702007986 */ /* 0x0003e4000c101908 */
.L_x_7:
[----:B------:R-:W-:Y:S05]  /*0e80*/  @!P0 EXIT ;  /* 0x000000000000894d */ /* 0x000fea0003800000 */
[----:B------:R-:W-:Y:S02]  /*0e90*/  ISETP.NE.U32.AND P1, PT, R15, 0x1, PT ;  /* 0x000000010f00780c */ /* 0x000fe40003f25070 */
[----:B------:R-:W-:Y:S02]  /*0ea0*/  LOP3.LUT R12, R12, 0x1, RZ, 0xc0, !PT ;  /* 0x000000010c0c7812 */ /* 0x000fe400078ec0ff */
[----:B------:R-:W-:Y:S02]  /*0eb0*/  ISETP.NE.AND.EX P1, PT, RZ, RZ, PT, P1 ;  /* 0x000000ffff00720c */ /* 0x000fe40003f25310 */
[----:B------:R-:W-:-:S04]  /*0ec0*/  ISETP.NE.U32.AND P0, PT, R12, 0x1, PT ;  /* 0x000000010c00780c */ /* 0x000fc80003f05070 */
[----:B------:R-:W-:-:S07]  /*0ed0*/  ISETP.NE.U32.AND.EX P0, PT, RZ, RZ, PT, P0 ;  /* 0x000000ffff00720c */ /* 0x000fce0003f05100 */
[----:B------:R-:W-:Y:S06]  /*0ee0*/  @!P1 BRA `(.L_x_8) ;  /* 0x0000000000809947 */ /* 0x000fec0003800000 */
[----:B0-----:R-:W0:Y:S01]  /*0ef0*/  LDC.64 R14, c[0x0][0x380] ;  /* 0x0000e000ff0e7b82 */ /* 0x001e220000000a00 */
[CC--:B------:R-:W-:Y:S02]  /*0f00*/  IADD3 R9, P3, PT, R5.reuse, -R0.reuse, RZ ;  /* 0x8000000005097210 */ /* 0x0c0fe40007f7e0ff */
[----:B------:R-:W-:Y:S02]  /*0f10*/  ISETP.GE.U32.AND P1, PT, R5, R0, PT ;  /* 0x000000000500720c */ /* 0x000fe40003f26070 */
[----:B------:R-:W-:Y:S01]  /*0f20*/  ISETP.GE.U32.AND P2, PT, R9, UR6, PT ;  /* 0x0000000609007c0c */ /* 0x000fe2000bf46070 */
[----:B------:R-:W-:Y:S01]  /*0f30*/  IMAD.X R12, RZ, RZ, ~R4, P3 ;  /* 0x000000ffff0c7224 */ /* 0x000fe200018e0e04 */
[----:B------:R-:W-:Y:S01]  /*0f40*/  ISETP.GE.U32.AND.EX P1, PT, RZ, R4, PT, P1 ;  /* 0x00000004ff00720c */ /* 0x000fe20003f26110 */
[----:B------:R-:W2:Y:S03]  /*0f50*/  LDC.64 R10, c[0x0][0x388] ;  /* 0x0000e200ff0a7b82 */ /* 0x000ea60000000a00 */
[----:B------:R-:W-:-:S02]  /*0f60*/  ISETP.GE.OR.EX P1, PT, R12, R6, !P1, P2 ;  /* 0x000000060c00720c */ /* 0x000fc40004f26720 */
[----:B0-----:R-:W-:-:S04]  /*0f70*/  LEA R8, P3, R9, R14, 0x2 ;  /* 0x0000000e09087211 */ /* 0x001fc800078610ff */
[----:B------:R-:W-:Y:S01]  /*0f80*/  LEA.HI.X R9, R9, R15, R12, 0x2, P3 ;  /* 0x0000000f09097211 */ /* 0x000fe200018f140c */
[----:B------:R-:W-:Y:S01]  /*0f90*/  IMAD.MOV.U32 R12, RZ, RZ, RZ ;  /* 0x000000ffff0c7224 */ /* 0x000fe200078e00ff */
[----:B--2---:R-:W-:-:S05]  /*0fa0*/  LEA R10, P2, R0, R10, 0x2 ;  /* 0x0000000a000a7211 */ /* 0x004fca00078410ff */
[----:B------:R-:W2:Y:S01]  /*0fb0*/  @!P1 LDG.E R12, desc[UR8][R8.64] ;  /* 0x00000008080c9981 */ /* 0x000ea2000c1e1900 */
[----:B------:R-:W-:-:S05]  /*0fc0*/  LEA.HI.X R11, R0, R11, R4, 0x2, P2 ;  /* 0x0000000b000b7211 */ /* 0x000fca00010f1404 */
[----:B------:R-:W2:Y:S01]  /*0fd0*/  LDG.E R14, desc[UR8][R10.64] ;  /* 0x000000080a0e7981 */ /* 0x000ea2000c1e1900 */
[----:B-1----:R-:W-:Y:S02]  /*0fe0*/  LOP3.LUT R16, RZ, R0, RZ, 0x33, !PT ;  /* 0x00000000ff107212 */ /* 0x002fe400078e33ff */
[----:B------:R-:W-:Y:S02]  /*0ff0*/  LOP3.LUT R13, RZ, R4, RZ, 0x33, !PT ;  /* 0x00000004ff0d7212 */ /* 0x000fe400078e33ff */
[C---:B------:R-:W-:Y:S02]  /*1000*/  IADD3 R16, P3, PT, R5.reuse, R16, RZ ;  /* 0x0000001005107210 */ /* 0x040fe40007f7e0ff */
        /* <DEDUP_REMOVED lines=8> */
[----:B------:R-:W3:Y:S04]  /*1090*/  @!P1 LDG.E R7, desc[UR8][R8.64+-0x4] ;  /* 0xfffffc0808079981 */ /* 0x000ee8000c1e1900 */
[----:B------:R-:W3:Y:S01]  /*10a0*/  LDG.E R11, desc[UR8][R10.64+0x4] ;  /* 0x000004080a0b7981 */ /* 0x000ee2000c1e1900 */
[----:B------:R-:W-:-:S05]  /*10b0*/  IADD3 R0, P1, PT, R0, 0x2, RZ ;  /* 0x0000000200007810 */ /* 0x000fca0007f3e0ff */
[----:B------:R-:W-:Y:S02]  /*10c0*/  IMAD.X R4, RZ, RZ, R4, P1 ;  /* 0x000000ffff047224 */ /* 0x000fe400008e0604 */
[----:B---3--:R-:W-:-:S05]  /*10d0*/  FFMA R7, R11, R7, R12 ;  /* 0x000000070b077223 */ /* 0x008fca000000000c */
[----:B------:R2:W-:Y:S02]  /*10e0*/  STG.E desc[UR8][R2.64], R7 ;  /* 0x0000000702007986 */ /* 0x0005e4000c101908 */
.L_x_8:
[----:B------:R-:W-:Y:S05]  /*10f0*/  @P0 EXIT ;  /* 0x000000000000094d */ /* 0x000fea0003800000 */
[CC--:B------:R-:W-:Y:S01]  /*1100*/  IADD3 R11, P2, PT, R5.reuse, -R0.reuse, RZ ;  /* 0x80000000050b7210 */ /* 0x0c0fe20007f5e0ff */
[----:B------:R-:W3:Y:S01]  /*1110*/  LDC.64 R8, c[0x0][0x388] ;  /* 0x0000e200ff087b82 */ /* 0x000ee20000000a00 */
[----:B------:R-:W-:Y:S02]  /*1120*/  ISETP.GE.U32.AND P0, PT, R5, R0, PT ;  /* 0x000000000500720c */ /* 0x000fe40003f06070 */
[----:B------:R-:W-:Y:S01]  /*1130*/  ISETP.GE.U32.AND P1, PT, R11, UR6, PT ;  /* 0x000000060b007c0c */ /* 0x000fe2000bf26070 */
[----:B--2---:R-:W-:Y:S01]  /*1140*/  IMAD.X R12, RZ, RZ, ~R4, P2 ;  /* 0x000000ffff0c7224 */ /* 0x004fe200010e0e04 */
[----:B------:R-:W-:-:S04]  /*1150*/  ISETP.GE.U32.AND.EX P0, PT, RZ, R4, PT, P0 ;  /* 0x00000004ff00720c */ /* 0x000fc80003f06100 */
[----:B------:R-:W-:-:S13]  /*1160*/  ISETP.GE.OR.EX P0, PT, R12, R6, !P0, P1 ;  /* 0x000000060c00720c */ /* 0x000fda0004706710 */
[----:B0-----:R-:W0:Y:S01]  /*1170*/  @!P0 LDC.64 R14, c[0x0][0x380] ;  /* 0x0000e000ff0e8b82 */ /* 0x001e220000000a00 */
[----:B---3--:R-:W-:-:S04]  /*1180*/  LEA R8, P1, R0, R8, 0x2 ;  /* 0x0000000800087211 */ /* 0x008fc800078210ff */
[----:B------:R-:W-:Y:S01]  /*1190*/  LEA.HI.X R9, R0, R9, R4, 0x2, P1 ;  /* 0x0000000900097211 */ /* 0x000fe200008f1404 */
[----:B------:R-:W-:-:S04]  /*11a0*/  IMAD.MOV.U32 R0, RZ, RZ, RZ ;  /* 0x000000ffff007224 */ /* 0x000fc800078e00ff */
[----:B------:R-:W1:Y:S01]  /*11b0*/  LDG.E R8, desc[UR8][R8.64] ;  /* 0x0000000808087981 */ /* 0x000e62000c1e1900 */
[----:B0-----:R-:W-:-:S04]  /*11c0*/  @!P0 LEA R10, P2, R11, R14, 0x2 ;  /* 0x0000000e0b0a8211 */ /* 0x001fc800078410ff */
[----:B------:R-:W-:-:S05]  /*11d0*/  @!P0 LEA.HI.X R11, R11, R15, R12, 0x2, P2 ;  /* 0x0000000f0b0b8211 */ /* 0x000fca00010f140c */
[----:B------:R-:W1:Y:S02]  /*11e0*/  @!P0 LDG.E R0, desc[UR8][R10.64] ;  /* 0x000000080a008981 */ /* 0x000e64000c1e1900 */
[----:B-1----:R-:W-:-:S05]  /*11f0*/  FFMA R7, R8, R0, R7 ;  /* 0x0000000008077223 */ /* 0x002fca0000000007 */
[----:B------:R-:W-:Y:S01]  /*1200*/  STG.E desc[UR8][R2.64], R7 ;  /* 0x0000000702007986 */ /* 0x000fe2000c101908 */
[----:B------:R-:W-:Y:S05]  /*1210*/  EXIT ;  /* 0x000000000000794d */ /* 0x000fea0003800000 */
.L_x_9:
        /* <DEDUP_REMOVED lines=14> */
.L_x_11:


//--------------------- .nv.shared.reserved.0     --------------------------
	.section	.nv.shared.reserved.0,"aw",@nobits
	.weak		__nv_reservedSMEM_offset_0_alias
	.size		__nv_reservedSMEM_offset_0_alias, 0, 64
	.other		__nv_reservedSMEM_offset_0_alias,@"STO_CUDA_RESERVED_SHARED STV_DEFAULT"
__nv_reservedSMEM_offset_0_alias:
	.zero		0
	.zero		64


//--------------------- .nv.constant0._Z18cuda_convolve_fullIdEvPT_S1_S1_ll --------------------------
	.section	.nv.constant0._Z18cuda_convolve_fullIdEvPT_S1_S1_ll,"a",@progbits
	.sectionflags	@""
	.align	4
.nv.constant0._Z18cuda_convolve_fullIdEvPT_S1_S1_ll:
	.zero		936


//--------------------- .nv.constant0._Z18cuda_convolve_fullIfEvPT_S1_S1_ll --------------------------
	.section	.nv.constant0._Z18cuda_convolve_fullIfEvPT_S1_S1_ll,"a",@progbits
	.sectionflags	@""
	.align	4
.nv.constant0._Z18cuda_convolve_fullIfEvPT_S1_S1_ll:
	.zero		936


//--------------------- SYMBOLS --------------------------

	.type		.nv.reservedSmem.offset0,@object
	.size		.nv.reservedSmem.offset0,0x4
